// auto-generated by cutlass_sweep.epilogue — config: {"arch": "sm_90", "cluster_m": 1, "cluster_n": 1, "dtype": "bf16", "fusion": "bias", "tile_k": 64, "tile_m": 128, "tile_n": 128}
#include "cutlass/cutlass.h"
#include "cutlass/gemm/collective/collective_builder.hpp"
#include "cutlass/gemm/device/gemm_universal_adapter.h"
#include "cutlass/gemm/kernel/gemm_universal.hpp"
#include "cutlass/epilogue/collective/collective_builder.hpp"
#include "cutlass/epilogue/fusion/operations.hpp"
#include "cutlass/epilogue/thread/activation.h"

using Elem = cutlass::bfloat16_t;
using Acc  = float;
using TileShape    = cute::Shape<cute::_128, cute::_128, cute::_64>;
using ClusterShape = cute::Shape<cute::_1, cute::_1, cute::_1>;
using FusionOp     = cutlass::epilogue::fusion::LinCombPerRowBias<Elem, Acc>;

using CollectiveEpilogue = typename cutlass::epilogue::collective::CollectiveBuilder<
    cutlass::arch::Sm90, cutlass::arch::OpClassTensorOp,
    TileShape, ClusterShape,
    cutlass::epilogue::collective::EpilogueTileAuto,
    Acc, Acc,
    Elem, cutlass::layout::RowMajor, 128 / cutlass::sizeof_bits<Elem>::value,
    Elem, cutlass::layout::RowMajor, 128 / cutlass::sizeof_bits<Elem>::value,
    cutlass::epilogue::TmaWarpSpecializedCooperative,
    FusionOp
  >::CollectiveOp;

using CollectiveMainloop = typename cutlass::gemm::collective::CollectiveBuilder<
    cutlass::arch::Sm90, cutlass::arch::OpClassTensorOp,
    Elem, cutlass::layout::RowMajor, 128 / cutlass::sizeof_bits<Elem>::value,
    Elem, cutlass::layout::ColumnMajor, 128 / cutlass::sizeof_bits<Elem>::value,
    Acc,
    TileShape, ClusterShape,
    cutlass::gemm::collective::StageCountAutoCarveout<
        static_cast<int>(sizeof(typename CollectiveEpilogue::SharedStorage))>,
    cutlass::gemm::KernelTmaWarpSpecializedCooperative
  >::CollectiveOp;

using GemmKernel = cutlass::gemm::kernel::GemmUniversal<
    cute::Shape<int,int,int,int>, CollectiveMainloop, CollectiveEpilogue>;
using Gemm = cutlass::gemm::device::GemmUniversalAdapter<GemmKernel>;

auto* _anchor = &cutlass::device_kernel<GemmKernel>;


// ===== COMPILED SASS (sm_90a) =====

	.target	sm_90a

	.elftype	@"ET_EXEC"


//--------------------- .note.nv.tkinfo           --------------------------
	.section	.note.nv.tkinfo,"",@"SHT_NOTE"
	.sectionflags	@"SHF_NOTE_NV_TKINFO"
	.tkinfo
        /*0018*/ 	.word	0x00000002
        /*0030*/ 	.string	""
        /*0030*/ 	.string	"ptxas"
        /*0030*/ 	.string	"Cuda compilation tools, release 13.0, V13.0.88"
        /*0030*/ 	.string	"Build cuda_13.0.r13.0/compiler.36424714_0"
        /*0030*/ 	.string	"-arch sm_90a -m 64 "



//--------------------- .note.nv.cuinfo           --------------------------
	.section	.note.nv.cuinfo,"",@"SHT_NOTE"
	.sectionflags	@"SHF_NOTE_NV_CUINFO"
        /*0018*/ 	.short	0x0002
        /*001a*/ 	.short	0x005a
        /*001c*/ 	.short	0x0082
	.zero		2


//--------------------- .nv.info                  --------------------------
	.section	.nv.info,"",@"SHT_CUDA_INFO"
	.align	4


	//----- nvinfo : EIATTR_REGCOUNT
	.align		4
        /*0000*/ 	.byte	0x04, 0x2f
        /*0002*/ 	.short	(.L_18 - .L_17)
	.align		4
.L_17:
        /*0004*/ 	.word	index@(_ZN7cutlass13device_kernelINS_4gemm6kernel13GemmUniversalIN4cute5tupleIJiiiiEEENS1_10collective13CollectiveMmaINS1_34MainloopSm90TmaGmmaWarpSpecializedILi6ENS5_IJNS4_1CILi1EEESB_SB_EEENS1_35KernelTmaWarpSpecializedCooperativeEEENS5_IJNSA_ILi128EEESF_NSA_ILi64EEEEEENS_10bfloat16_tENS5_IJlSB_lEEESI_SJ_NS4_8TiledMMAINS4_8MMA_AtomIJNS4_4SM904GMMA28MMA_64x128x16_F32BF16BF16_SSILNSN_5MajorE0ELSP_0ELNSN_7ScaleInE1ELSQ_1EEEEEENS4_6LayoutINS5_IJNSA_ILi2EEESB_SB_EEENS5_IJSB_NSA_ILi0EEESW_EEEEENS5_IJNS4_10UnderscoreESZ_SZ_EEEEENS4_13SM90_TMA_LOADENS4_14ComposedLayoutINS4_7SwizzleILi3ELi4ELi3EEENS4_18smem_ptr_flag_bitsILi16EEENST_INS5_IJNSA_ILi8EEESG_EEENS5_IJSG_SB_EEEEEEEvNS4_8identityES12_S1C_vS1D_EENS_8epilogue10collective18CollectiveEpilogueINS1F_22Sm90TmaWarpSpecializedILi4ELi2ELi16ELb1ELb0EEEJSH_NS5_IJSF_NSA_ILi32EEEEEESI_SJ_SI_SJ_NS1F_6fusion15FusionCallbacksIS1J_NS1M_17LinCombPerRowBiasISI_fSI_SI_fLi8ELNS_15FloatRoundStyleE2EEESH_S1L_JEEES12_NS13_INS14_ILi2ELi4ELi3EEES17_NST_INS5_IJS18_S1K_EEENS5_IJS1K_SB_EEEEEEENS4_17SM75_U32x4_LDSM_NENS4_14SM90_TMA_STOREES1W_NS4_17SM90_U32x4_STSM_NENS4_9Copy_AtomIJS1Z_NS_6half_tEEEEvEEEvvEEEEvNT_6ParamsE)
        /*0008*/ 	.word	0x000000a8


	//----- nvinfo : EIATTR_FRAME_SIZE
	.align		4
.L_18:
        /*000c*/ 	.byte	0x04, 0x11
        /*000e*/ 	.short	(.L_20 - .L_19)
	.align		4
.L_19:
        /*0010*/ 	.word	index@(_ZN7cutlass13device_kernelINS_4gemm6kernel13GemmUniversalIN4cute5tupleIJiiiiEEENS1_10collective13CollectiveMmaINS1_34MainloopSm90TmaGmmaWarpSpecializedILi6ENS5_IJNS4_1CILi1EEESB_SB_EEENS1_35KernelTmaWarpSpecializedCooperativeEEENS5_IJNSA_ILi128EEESF_NSA_ILi64EEEEEENS_10bfloat16_tENS5_IJlSB_lEEESI_SJ_NS4_8TiledMMAINS4_8MMA_AtomIJNS4_4SM904GMMA28MMA_64x128x16_F32BF16BF16_SSILNSN_5MajorE0ELSP_0ELNSN_7ScaleInE1ELSQ_1EEEEEENS4_6LayoutINS5_IJNSA_ILi2EEESB_SB_EEENS5_IJSB_NSA_ILi0EEESW_EEEEENS5_IJNS4_10UnderscoreESZ_SZ_EEEEENS4_13SM90_TMA_LOADENS4_14ComposedLayoutINS4_7SwizzleILi3ELi4ELi3EEENS4_18smem_ptr_flag_bitsILi16EEENST_INS5_IJNSA_ILi8EEESG_EEENS5_IJSG_SB_EEEEEEEvNS4_8identityES12_S1C_vS1D_EENS_8epilogue10collective18CollectiveEpilogueINS1F_22Sm90TmaWarpSpecializedILi4ELi2ELi16ELb1ELb0EEEJSH_NS5_IJSF_NSA_ILi32EEEEEESI_SJ_SI_SJ_NS1F_6fusion15FusionCallbacksIS1J_NS1M_17LinCombPerRowBiasISI_fSI_SI_fLi8ELNS_15FloatRoundStyleE2EEESH_S1L_JEEES12_NS13_INS14_ILi2ELi4ELi3EEES17_NST_INS5_IJS18_S1K_EEENS5_IJS1K_SB_EEEEEEENS4_17SM75_U32x4_LDSM_NENS4_14SM90_TMA_STOREES1W_NS4_17SM90_U32x4_STSM_NENS4_9Copy_AtomIJS1Z_NS_6half_tEEEEvEEEvvEEEEvNT_6ParamsE)
        /*0014*/ 	.word	0x00000000


	//----- nvinfo : EIATTR_MIN_STACK_SIZE
	.align		4
.L_20:
        /*0018*/ 	.byte	0x04, 0x12
        /*001a*/ 	.short	(.L_22 - .L_21)
	.align		4
.L_21:
        /*001c*/ 	.word	index@(_ZN7cutlass13device_kernelINS_4gemm6kernel13GemmUniversalIN4cute5tupleIJiiiiEEENS1_10collective13CollectiveMmaINS1_34MainloopSm90TmaGmmaWarpSpecializedILi6ENS5_IJNS4_1CILi1EEESB_SB_EEENS1_35KernelTmaWarpSpecializedCooperativeEEENS5_IJNSA_ILi128EEESF_NSA_ILi64EEEEEENS_10bfloat16_tENS5_IJlSB_lEEESI_SJ_NS4_8TiledMMAINS4_8MMA_AtomIJNS4_4SM904GMMA28MMA_64x128x16_F32BF16BF16_SSILNSN_5MajorE0ELSP_0ELNSN_7ScaleInE1ELSQ_1EEEEEENS4_6LayoutINS5_IJNSA_ILi2EEESB_SB_EEENS5_IJSB_NSA_ILi0EEESW_EEEEENS5_IJNS4_10UnderscoreESZ_SZ_EEEEENS4_13SM90_TMA_LOADENS4_14ComposedLayoutINS4_7SwizzleILi3ELi4ELi3EEENS4_18smem_ptr_flag_bitsILi16EEENST_INS5_IJNSA_ILi8EEESG_EEENS5_IJSG_SB_EEEEEEEvNS4_8identityES12_S1C_vS1D_EENS_8epilogue10collective18CollectiveEpilogueINS1F_22Sm90TmaWarpSpecializedILi4ELi2ELi16ELb1ELb0EEEJSH_NS5_IJSF_NSA_ILi32EEEEEESI_SJ_SI_SJ_NS1F_6fusion15FusionCallbacksIS1J_NS1M_17LinCombPerRowBiasISI_fSI_SI_fLi8ELNS_15FloatRoundStyleE2EEESH_S1L_JEEES12_NS13_INS14_ILi2ELi4ELi3EEES17_NST_INS5_IJS18_S1K_EEENS5_IJS1K_SB_EEEEEEENS4_17SM75_U32x4_LDSM_NENS4_14SM90_TMA_STOREES1W_NS4_17SM90_U32x4_STSM_NENS4_9Copy_AtomIJS1Z_NS_6half_tEEEEvEEEvvEEEEvNT_6ParamsE)
        /*0020*/ 	.word	0x00000000
.L_22:


//--------------------- .nv.compat                --------------------------
	.section	.nv.compat,"",@"SHT_CUDA_COMPAT_INFO"
	.align	4
        /*0000*/ 	.byte	0x02, 0x09, 0x01, 0x00, 0x02, 0x02, 0x04, 0x00, 0x02, 0x05, 0x05, 0x00, 0x03, 0x07, 0x01, 0x01
        /*0010*/ 	.byte	0x02, 0x03, 0x01, 0x00, 0x02, 0x06, 0x01, 0x00, 0x04, 0x0b, 0x08, 0x00, 0x00, 0x00, 0x00, 0x00
        /*0020*/ 	.byte	0x00, 0x00, 0x00, 0x00


//--------------------- .nv.info._ZN7cutlass13device_kernelINS_4gemm6kernel13GemmUniversalIN4cute5tupleIJiiiiEEENS1_10collective13CollectiveMmaINS1_34MainloopSm90TmaGmmaWarpSpecializedILi6ENS5_IJNS4_1CILi1EEESB_SB_EEENS1_35KernelTmaWarpSpecializedCooperativeEEENS5_IJNSA_ILi128EEESF_NSA_ILi64EEEEEENS_10bfloat16_tENS5_IJlSB_lEEESI_SJ_NS4_8TiledMMAINS4_8MMA_AtomIJNS4_4SM904GMMA28MMA_64x128x16_F32BF16BF16_SSILNSN_5MajorE0ELSP_0ELNSN_7ScaleInE1ELSQ_1EEEEEENS4_6LayoutINS5_IJNSA_ILi2EEESB_SB_EEENS5_IJSB_NSA_ILi0EEESW_EEEEENS5_IJNS4_10UnderscoreESZ_SZ_EEEEENS4_13SM90_TMA_LOADENS4_14ComposedLayoutINS4_7SwizzleILi3ELi4ELi3EEENS4_18smem_ptr_flag_bitsILi16EEENST_INS5_IJNSA_ILi8EEESG_EEENS5_IJSG_SB_EEEEEEEvNS4_8identityES12_S1C_vS1D_EENS_8epilogue10collective18CollectiveEpilogueINS1F_22Sm90TmaWarpSpecializedILi4ELi2ELi16ELb1ELb0EEEJSH_NS5_IJSF_NSA_ILi32EEEEEESI_SJ_SI_SJ_NS1F_6fusion15FusionCallbacksIS1J_NS1M_17LinCombPerRowBiasISI_fSI_SI_fLi8ELNS_15FloatRoundStyleE2EEESH_S1L_JEEES12_NS13_INS14_ILi2ELi4ELi3EEES17_NST_INS5_IJS18_S1K_EEENS5_IJS1K_SB_EEEEEEENS4_17SM75_U32x4_LDSM_NENS4_14SM90_TMA_STOREES1W_NS4_17SM90_U32x4_STSM_NENS4_9Copy_AtomIJS1Z_NS_6half_tEEEEvEEEvvEEEEvNT_6ParamsE --------------------------
	.section	.nv.info._ZN7cutlass13device_kernelINS_4gemm6kernel13GemmUniversalIN4cute5tupleIJiiiiEEENS1_10collective13CollectiveMmaINS1_34MainloopSm90TmaGmmaWarpSpecializedILi6ENS5_IJNS4_1CILi1EEESB_SB_EEENS1_35KernelTmaWarpSpecializedCooperativeEEENS5_IJNSA_ILi128EEESF_NSA_ILi64EEEEEENS_10bfloat16_tENS5_IJlSB_lEEESI_SJ_NS4_8TiledMMAINS4_8MMA_AtomIJNS4_4SM904GMMA28MMA_64x128x16_F32BF16BF16_SSILNSN_5MajorE0ELSP_0ELNSN_7ScaleInE1ELSQ_1EEEEEENS4_6LayoutINS5_IJNSA_ILi2EEESB_SB_EEENS5_IJSB_NSA_ILi0EEESW_EEEEENS5_IJNS4_10UnderscoreESZ_SZ_EEEEENS4_13SM90_TMA_LOADENS4_14ComposedLayoutINS4_7SwizzleILi3ELi4ELi3EEENS4_18smem_ptr_flag_bitsILi16EEENST_INS5_IJNSA_ILi8EEESG_EEENS5_IJSG_SB_EEEEEEEvNS4_8identityES12_S1C_vS1D_EENS_8epilogue10collective18CollectiveEpilogueINS1F_22Sm90TmaWarpSpecializedILi4ELi2ELi16ELb1ELb0EEEJSH_NS5_IJSF_NSA_ILi32EEEEEESI_SJ_SI_SJ_NS1F_6fusion15FusionCallbacksIS1J_NS1M_17LinCombPerRowBiasISI_fSI_SI_fLi8ELNS_15FloatRoundStyleE2EEESH_S1L_JEEES12_NS13_INS14_ILi2ELi4ELi3EEES17_NST_INS5_IJS18_S1K_EEENS5_IJS1K_SB_EEEEEEENS4_17SM75_U32x4_LDSM_NENS4_14SM90_TMA_STOREES1W_NS4_17SM90_U32x4_STSM_NENS4_9Copy_AtomIJS1Z_NS_6half_tEEEEvEEEvvEEEEvNT_6ParamsE,"",@"SHT_CUDA_INFO"
	.sectionflags	@""
	.align	4


	//----- nvinfo : EIATTR_CUDA_API_VERSION
	.align		4
        /*0000*/ 	.byte	0x04, 0x37
        /*0002*/ 	.short	(.L_24 - .L_23)
.L_23:
        /*0004*/ 	.word	0x00000082


	//----- nvinfo : EIATTR_KPARAM_INFO
	.align		4
.L_24:
        /*0008*/ 	.byte	0x04, 0x17
        /*000a*/ 	.short	(.L_26 - .L_25)
.L_25:
        /*000c*/ 	.word	0x00000000
        /*0010*/ 	.short	0x0000
        /*0012*/ 	.short	0x0070
        /*0014*/ 	.byte	0x00, 0xf0, 0x01, 0x1c


	//----- nvinfo : EIATTR_SPARSE_MMA_MASK
	.align		4
.L_26:
        /*0018*/ 	.byte	0x03, 0x50
        /*001a*/ 	.short	0x0000


	//----- nvinfo : EIATTR_MAXREG_COUNT
	.align		4
        /*001c*/ 	.byte	0x03, 0x1b
        /*001e*/ 	.short	0x00a8


	//----- nvinfo : EIATTR_NUM_BARRIERS
	.align		4
        /*0020*/ 	.byte	0x02, 0x4c
        /*0022*/ 	.byte	0x02
	.zero		1


	//----- nvinfo : EIATTR_EXTERNS
	.align		4
        /*0024*/ 	.byte	0x04, 0x0f
        /*0026*/ 	.short	(.L_28 - .L_27)


	//   ....[0]....
	.align		4
.L_27:
        /*0028*/ 	.word	index@(__assertfail)


	//----- nvinfo : EIATTR_MERCURY_ISA_VERSION
	.align		4
.L_28:
        /*002c*/ 	.byte	0x03, 0x5f
        /*002e*/ 	.short	0x0101


	//----- nvinfo : EIATTR_INT_WARP_WIDE_INSTR_OFFSETS
	.align		4
        /*0030*/ 	.byte	0x04, 0x31
        /*0032*/ 	.short	(.L_30 - .L_29)


	//   ....[0]....
.L_29:
        /*0034*/ 	.word	0x00000900


	//   ....[1]....
        /*0038*/ 	.word	0x00000910


	//   ....[2]....
        /*003c*/ 	.word	0x000009b0


	//----- nvinfo : EIATTR_COOP_GROUP_MASK_REGIDS
	.align		4
.L_30:
        /*0040*/ 	.byte	0x04, 0x29
        /*0042*/ 	.short	(.L_32 - .L_31)


	//   ....[0]....
.L_31:
        /*0044*/ 	.word	0xffffffff


	//   ....[1]....
        /*0048*/ 	.word	0xffffffff


	//   ....[2]....
        /*004c*/ 	.word	0xffffffff


	//   ....[3]....
        /*0050*/ 	.word	0xffffffff


	//   ....[4]....
        /*0054*/ 	.word	0xffffffff


	//   ....[5]....
        /*0058*/ 	.word	0xffffffff


	//----- nvinfo : EIATTR_COOP_GROUP_INSTR_OFFSETS
	.align		4
.L_32:
        /*005c*/ 	.byte	0x04, 0x28
        /*005e*/ 	.short	(.L_34 - .L_33)


	//   ....[0]....
.L_33:
        /*0060*/ 	.word	0x00000070


	//   ....[1]....
        /*0064*/ 	.word	0x00000080


	//   ....[2]....
        /*0068*/ 	.word	0x00000430


	//   ....[3]....
        /*006c*/ 	.word	0x00000600


	//   ....[4]....
        /*0070*/ 	.word	0x000007b0


	//   ....[5]....
        /*0074*/ 	.word	0x000015a0


	//----- nvinfo : EIATTR_REG_RECONFIG
	.align		4
.L_34:
        /*0078*/ 	.byte	0x01, 0x54
	.zero		2


	//----- nvinfo : EIATTR_SYSCALL_OFFSETS
	.align		4
        /*007c*/ 	.byte	0x04, 0x46
        /*007e*/ 	.short	(.L_36 - .L_35)


	//   ....[0]....
.L_35:
        /*0080*/ 	.word	0x00001770


	//   ....[1]....
        /*0084*/ 	.word	0x00002230


	//   ....[2]....
        /*0088*/ 	.word	0x00002320


	//----- nvinfo : EIATTR_MBARRIER_INSTR_OFFSETS
	.align		4
.L_36:
        /*008c*/ 	.byte	0x04, 0x39
        /*008e*/ 	.short	(.L_38 - .L_37)


	//   ....[0]....
.L_37:
        /*0090*/ 	.word	0x00000530
        /*0094*/ 	.word	0x000000ff
        /*0098*/ 	.word	0x00000000
        /*009c*/ 	.short	0x0100
        /*009e*/ 	.byte	0x08
	.zero		1


	//   ....[1]....
        /*00a0*/ 	.word	0x00000540
        /*00a4*/ 	.word	0x000000ff
        /*00a8*/ 	.word	0x00000030
        /*00ac*/ 	.short	0x0100
        /*00ae*/ 	.byte	0x08
	.zero		1


	//   ....[2]....
        /*00b0*/ 	.word	0x00000550
        /*00b4*/ 	.word	0x000000ff
        /*00b8*/ 	.word	0x00000008
        /*00bc*/ 	.short	0x0100
        /*00be*/ 	.byte	0x08
	.zero		1


	//   ....[3]....
        /*00c0*/ 	.word	0x00000560
        /*00c4*/ 	.word	0x000000ff
        /*00c8*/ 	.word	0x00000038
        /*00cc*/ 	.short	0x0100
        /*00ce*/ 	.byte	0x08
	.zero		1


	//   ....[4]....
        /*00d0*/ 	.word	0x00000570
        /*00d4*/ 	.word	0x000000ff
        /*00d8*/ 	.word	0x00000010
        /*00dc*/ 	.short	0x0100
        /*00de*/ 	.byte	0x08
	.zero		1


	//   ....[5]....
        /*00e0*/ 	.word	0x00000580
        /*00e4*/ 	.word	0x000000ff
        /*00e8*/ 	.word	0x00000040
        /*00ec*/ 	.short	0x0100
        /*00ee*/ 	.byte	0x08
	.zero		1


	//   ....[6]....
        /*00f0*/ 	.word	0x00000590
        /*00f4*/ 	.word	0x000000ff
        /*00f8*/ 	.word	0x00000018
        /*00fc*/ 	.short	0x0100
        /*00fe*/ 	.byte	0x08
	.zero		1


	//   ....[7]....
        /*0100*/ 	.word	0x000005a0
        /*0104*/ 	.word	0x000000ff
        /*0108*/ 	.word	0x00000048
        /*010c*/ 	.short	0x0100
        /*010e*/ 	.byte	0x08
	.zero		1


	//   ....[8]....
        /*0110*/ 	.word	0x000005b0
        /*0114*/ 	.word	0x000000ff
        /*0118*/ 	.word	0x00000020
        /*011c*/ 	.short	0x0100
        /*011e*/ 	.byte	0x08
	.zero		1


	//   ....[9]....
        /*0120*/ 	.word	0x000005c0
        /*0124*/ 	.word	0x000000ff
        /*0128*/ 	.word	0x00000050
        /*012c*/ 	.short	0x0100
        /*012e*/ 	.byte	0x08
	.zero		1


	//   ....[10]....
        /*0130*/ 	.word	0x000005d0
        /*0134*/ 	.word	0x000000ff
        /*0138*/ 	.word	0x00000028
        /*013c*/ 	.short	0x0100
        /*013e*/ 	.byte	0x08
	.zero		1


	//   ....[11]....
        /*0140*/ 	.word	0x000005e0
        /*0144*/ 	.word	0x000000ff
        /*0148*/ 	.word	0x00000058
        /*014c*/ 	.short	0x0100
        /*014e*/ 	.byte	0x08
	.zero		1


	//   ....[12]....
        /*0150*/ 	.word	0x00000720
        /*0154*/ 	.word	0x000000ff
        /*0158*/ 	.word	0x00000060
        /*015c*/ 	.short	0x0100
        /*015e*/ 	.byte	0x08
	.zero		1


	//   ....[13]....
        /*0160*/ 	.word	0x00000730
        /*0164*/ 	.word	0x000000ff
        /*0168*/ 	.word	0x00000080
        /*016c*/ 	.short	0x0100
        /*016e*/ 	.byte	0x08
	.zero		1


	//   ....[14]....
        /*0170*/ 	.word	0x00000740
        /*0174*/ 	.word	0x000000ff
        /*0178*/ 	.word	0x00000068
        /*017c*/ 	.short	0x0100
        /*017e*/ 	.byte	0x08
	.zero		1


	//   ....[15]....
        /*0180*/ 	.word	0x00000750
        /*0184*/ 	.word	0x000000ff
        /*0188*/ 	.word	0x00000088
        /*018c*/ 	.short	0x0100
        /*018e*/ 	.byte	0x08
	.zero		1


	//   ....[16]....
        /*0190*/ 	.word	0x00000760
        /*0194*/ 	.word	0x000000ff
        /*0198*/ 	.word	0x00000070
        /*019c*/ 	.short	0x0100
        /*019e*/ 	.byte	0x08
	.zero		1


	//   ....[17]....
        /*01a0*/ 	.word	0x00000770
        /*01a4*/ 	.word	0x000000ff
        /*01a8*/ 	.word	0x00000090
        /*01ac*/ 	.short	0x0100
        /*01ae*/ 	.byte	0x08
	.zero		1


	//   ....[18]....
        /*01b0*/ 	.word	0x00000780
        /*01b4*/ 	.word	0x000000ff
        /*01b8*/ 	.word	0x00000078
        /*01bc*/ 	.short	0x0100
        /*01be*/ 	.byte	0x08
	.zero		1


	//   ....[19]....
        /*01c0*/ 	.word	0x00000790
        /*01c4*/ 	.word	0x000000ff
        /*01c8*/ 	.word	0x00000098
        /*01cc*/ 	.short	0x0100
        /*01ce*/ 	.byte	0x08
	.zero		1


	//   ....[20]....
        /*01d0*/ 	.word	0x00000a40
        /*01d4*/ 	.word	0x000000ff
        /*01d8*/ 	.word	0x000000a0
        /*01dc*/ 	.short	0x0100
        /*01de*/ 	.byte	0x08
	.zero		1


	//   ....[21]....
        /*01e0*/ 	.word	0x00000aa0
        /*01e4*/ 	.word	0x000000ff
        /*01e8*/ 	.word	0x000000a8
        /*01ec*/ 	.short	0x0100
        /*01ee*/ 	.byte	0x08
	.zero		1


	//   ....[22]....
        /*01f0*/ 	.word	0x000017f0
        /*01f4*/ 	.word	0x00000003
        /*01f8*/ 	.word	0x00000000
        /*01fc*/ 	.short	0x010a
        /*01fe*/ 	.byte	0x3f
	.zero		1


	//   ....[23]....
        /*0200*/ 	.word	0x00001830
        /*0204*/ 	.word	0x00000003
        /*0208*/ 	.word	0x00000000
        /*020c*/ 	.short	0x010a
        /*020e*/ 	.byte	0x3f
	.zero		1


	//   ....[24]....
        /*0210*/ 	.word	0x00001b90
        /*0214*/ 	.word	0x000000ff
        /*0218*/ 	.word	0x00000000
        /*021c*/ 	.short	0x010a
        /*021e*/ 	.byte	0x04
	.zero		1


	//   ....[25]....
        /*0220*/ 	.word	0x00001bd0
        /*0224*/ 	.word	0x000000ff
        /*0228*/ 	.word	0x00000000
        /*022c*/ 	.short	0x010a
        /*022e*/ 	.byte	0x04
	.zero		1


	//   ....[26]....
        /*0230*/ 	.word	0x00001e30
        /*0234*/ 	.word	0x000000ff
        /*0238*/ 	.word	0x00000000
        /*023c*/ 	.short	0x0101
        /*023e*/ 	.byte	0x04
	.zero		1


	//   ....[27]....
        /*0240*/ 	.word	0x00002000
        /*0244*/ 	.word	0x000000ff
        /*0248*/ 	.word	0x00000000
        /*024c*/ 	.short	0x0101
        /*024e*/ 	.byte	0x06
	.zero		1


	//   ....[28]....
        /*0250*/ 	.word	0x00002c40
        /*0254*/ 	.word	0x000000ff
        /*0258*/ 	.word	0x00000060
        /*025c*/ 	.short	0x010a
        /*025e*/ 	.byte	0x32
	.zero		1


	//   ....[29]....
        /*0260*/ 	.word	0x00003450
        /*0264*/ 	.word	0x000000ff
        /*0268*/ 	.word	0x00000000
        /*026c*/ 	.short	0x0101
        /*026e*/ 	.byte	0x04
	.zero		1


	//   ....[30]....
        /*0270*/ 	.word	0x00003520
        /*0274*/ 	.word	0x00000004
        /*0278*/ 	.word	0x00000060
        /*027c*/ 	.short	0x010a
        /*027e*/ 	.byte	0x3f
	.zero		1


	//   ....[31]....
        /*0280*/ 	.word	0x00003c50
        /*0284*/ 	.word	0x000000ff
        /*0288*/ 	.word	0x00000000
        /*028c*/ 	.short	0x0101
        /*028e*/ 	.byte	0x04
	.zero		1


	//   ....[32]....
        /*0290*/ 	.word	0x00003d40
        /*0294*/ 	.word	0x00000004
        /*0298*/ 	.word	0x00000060
        /*029c*/ 	.short	0x010a
        /*029e*/ 	.byte	0x3f
	.zero		1


	//   ....[33]....
        /*02a0*/ 	.word	0x000044a0
        /*02a4*/ 	.word	0x000000ff
        /*02a8*/ 	.word	0x00000000
        /*02ac*/ 	.short	0x0101
        /*02ae*/ 	.byte	0x04
	.zero		1


	//   ....[34]....
        /*02b0*/ 	.word	0x00004570
        /*02b4*/ 	.word	0x00000005
        /*02b8*/ 	.word	0x00000060
        /*02bc*/ 	.short	0x010a
        /*02be*/ 	.byte	0x3f
	.zero		1


	//   ....[35]....
        /*02c0*/ 	.word	0x00004c90
        /*02c4*/ 	.word	0x000000ff
        /*02c8*/ 	.word	0x00000000
        /*02cc*/ 	.short	0x0101
        /*02ce*/ 	.byte	0x04
	.zero		1


	//   ....[36]....
        /*02d0*/ 	.word	0x000055d0
        /*02d4*/ 	.word	0x000000ff
        /*02d8*/ 	.word	0x00000000
        /*02dc*/ 	.short	0x0101
        /*02de*/ 	.byte	0x04
	.zero		1


	//   ....[37]....
        /*02e0*/ 	.word	0x00005cc0
        /*02e4*/ 	.word	0x000000ff
        /*02e8*/ 	.word	0x000000a8
        /*02ec*/ 	.short	0x010a
        /*02ee*/ 	.byte	0x04
	.zero		1


	//   ....[38]....
        /*02f0*/ 	.word	0x000060c0
        /*02f4*/ 	.word	0x000000ff
        /*02f8*/ 	.word	0x00000080
        /*02fc*/ 	.short	0x010a
        /*02fe*/ 	.byte	0x04
	.zero		1


	//   ....[39]....
        /*0300*/ 	.word	0x000061b0
        /*0304*/ 	.word	0x000000ff
        /*0308*/ 	.word	0x00000060
        /*030c*/ 	.short	0x010b
        /*030e*/ 	.byte	0x04
	.zero		1


	//   ....[40]....
        /*0310*/ 	.word	0x00006210
        /*0314*/ 	.word	0x000000ff
        /*0318*/ 	.word	0x00000000
        /*031c*/ 	.short	0x0101
        /*031e*/ 	.byte	0x05
	.zero		1


	//   ....[41]....
        /*0320*/ 	.word	0x00006240
        /*0324*/ 	.word	0x000000ff
        /*0328*/ 	.word	0x00000088
        /*032c*/ 	.short	0x010a
        /*032e*/ 	.byte	0x04
	.zero		1


	//   ....[42]....
        /*0330*/ 	.word	0x00006350
        /*0334*/ 	.word	0x000000ff
        /*0338*/ 	.word	0x00000068
        /*033c*/ 	.short	0x010b
        /*033e*/ 	.byte	0x04
	.zero		1


	//   ....[43]....
        /*0340*/ 	.word	0x000063b0
        /*0344*/ 	.word	0x000000ff
        /*0348*/ 	.word	0x00000000
        /*034c*/ 	.short	0x0101
        /*034e*/ 	.byte	0x05
	.zero		1


	//   ....[44]....
        /*0350*/ 	.word	0x000063e0
        /*0354*/ 	.word	0x000000ff
        /*0358*/ 	.word	0x00000090
        /*035c*/ 	.short	0x010a
        /*035e*/ 	.byte	0x04
	.zero		1


	//   ....[45]....
        /*0360*/ 	.word	0x000064f0
        /*0364*/ 	.word	0x000000ff
        /*0368*/ 	.word	0x00000070
        /*036c*/ 	.short	0x010b
        /*036e*/ 	.byte	0x04
	.zero		1


	//   ....[46]....
        /*0370*/ 	.word	0x00006550
        /*0374*/ 	.word	0x000000ff
        /*0378*/ 	.word	0x00000000
        /*037c*/ 	.short	0x0101
        /*037e*/ 	.byte	0x05
	.zero		1


	//   ....[47]....
        /*0380*/ 	.word	0x00006580
        /*0384*/ 	.word	0x000000ff
        /*0388*/ 	.word	0x00000098
        /*038c*/ 	.short	0x010a
        /*038e*/ 	.byte	0x04
	.zero		1


	//   ....[48]....
        /*0390*/ 	.word	0x00006690
        /*0394*/ 	.word	0x000000ff
        /*0398*/ 	.word	0x00000078
        /*039c*/ 	.short	0x010b
        /*039e*/ 	.byte	0x04
	.zero		1


	//   ....[49]....
        /*03a0*/ 	.word	0x00006780
        /*03a4*/ 	.word	0x000000ff
        /*03a8*/ 	.word	0x00000000
        /*03ac*/ 	.short	0x0101
        /*03ae*/ 	.byte	0x04
	.zero		1


	//   ....[50]....
        /*03b0*/ 	.word	0x00006dc0
        /*03b4*/ 	.word	0x00000003
        /*03b8*/ 	.word	0x00000080
        /*03bc*/ 	.short	0x010a
        /*03be*/ 	.byte	0x3f
	.zero		1


	//   ....[51]....
        /*03c0*/ 	.word	0x00006e00
        /*03c4*/ 	.word	0x00000003
        /*03c8*/ 	.word	0x00000088
        /*03cc*/ 	.short	0x010a
        /*03ce*/ 	.byte	0x3f
	.zero		1


	//   ....[52]....
        /*03d0*/ 	.word	0x00006e40
        /*03d4*/ 	.word	0x00000003
        /*03d8*/ 	.word	0x00000090
        /*03dc*/ 	.short	0x010a
        /*03de*/ 	.byte	0x3f
	.zero		1


	//   ....[53]....
        /*03e0*/ 	.word	0x00006e90
        /*03e4*/ 	.word	0x00000003
        /*03e8*/ 	.word	0x00000098
        /*03ec*/ 	.short	0x010a
        /*03ee*/ 	.byte	0x3f
	.zero		1


	//   ....[54]....
        /*03f0*/ 	.word	0x000071b0
        /*03f4*/ 	.word	0x0000000f
        /*03f8*/ 	.word	0x00000030
        /*03fc*/ 	.short	0x010a
        /*03fe*/ 	.byte	0x3f
	.zero		1


	//   ....[55]....
        /*0400*/ 	.word	0x00007500
        /*0404*/ 	.word	0x00000006
        /*0408*/ 	.word	0x000000a8
        /*040c*/ 	.short	0x0101
        /*040e*/ 	.byte	0x3f
	.zero		1


	//   ....[56]....
        /*0410*/ 	.word	0x00007c40
        /*0414*/ 	.word	0x00000007
        /*0418*/ 	.word	0x00000000
        /*041c*/ 	.short	0x010a
        /*041e*/ 	.byte	0x3f
	.zero		1


	//   ....[57]....
        /*0420*/ 	.word	0x00007cc0
        /*0424*/ 	.word	0x00000009
        /*0428*/ 	.word	0x00000000
        /*042c*/ 	.short	0x010a
        /*042e*/ 	.byte	0x3f
	.zero		1


	//   ....[58]....
        /*0430*/ 	.word	0x00007d50
        /*0434*/ 	.word	0x00000006
        /*0438*/ 	.word	0x00000000
        /*043c*/ 	.short	0x010a
        /*043e*/ 	.byte	0x3f
	.zero		1


	//   ....[59]....
        /*0440*/ 	.word	0x00007de0
        /*0444*/ 	.word	0x00000009
        /*0448*/ 	.word	0x00000000
        /*044c*/ 	.short	0x010a
        /*044e*/ 	.byte	0x3f
	.zero		1


	//   ....[60]....
        /*0450*/ 	.word	0x00007e70
        /*0454*/ 	.word	0x00000006
        /*0458*/ 	.word	0x00000000
        /*045c*/ 	.short	0x010a
        /*045e*/ 	.byte	0x3f
	.zero		1


	//   ....[61]....
        /*0460*/ 	.word	0x00007f00
        /*0464*/ 	.word	0x00000003
        /*0468*/ 	.word	0x00000000
        /*046c*/ 	.short	0x010a
        /*046e*/ 	.byte	0x3f
	.zero		1


	//   ....[62]....
        /*0470*/ 	.word	0x00007f60
        /*0474*/ 	.word	0x00000003
        /*0478*/ 	.word	0x00000000
        /*047c*/ 	.short	0x010a
        /*047e*/ 	.byte	0x3f
	.zero		1


	//   ....[63]....
        /*0480*/ 	.word	0x00007fc0
        /*0484*/ 	.word	0x00000004
        /*0488*/ 	.word	0x00000000
        /*048c*/ 	.short	0x010a
        /*048e*/ 	.byte	0x3f
	.zero		1


	//   ....[64]....
        /*0490*/ 	.word	0x00008020
        /*0494*/ 	.word	0x00000004
        /*0498*/ 	.word	0x00000060
        /*049c*/ 	.short	0x010a
        /*049e*/ 	.byte	0x3f
	.zero		1


	//   ....[65]....
        /*04a0*/ 	.word	0x00008070
        /*04a4*/ 	.word	0x00000004
        /*04a8*/ 	.word	0x00000060
        /*04ac*/ 	.short	0x010a
        /*04ae*/ 	.byte	0x3f
	.zero		1


	//   ....[66]....
        /*04b0*/ 	.word	0x000080c0
        /*04b4*/ 	.word	0x00000004
        /*04b8*/ 	.word	0x00000060
        /*04bc*/ 	.short	0x010a
        /*04be*/ 	.byte	0x3f
	.zero		1


	//   ....[67]....
        /*04c0*/ 	.word	0x00008110
        /*04c4*/ 	.word	0x00000005
        /*04c8*/ 	.word	0x00000060
        /*04cc*/ 	.short	0x010a
        /*04ce*/ 	.byte	0x3f
	.zero		1


	//   ....[68]....
        /*04d0*/ 	.word	0x00008170
        /*04d4*/ 	.word	0x00000003
        /*04d8*/ 	.word	0x000000a8
        /*04dc*/ 	.short	0x010a
        /*04de*/ 	.byte	0x3f
	.zero		1


	//   ....[69]....
        /*04e0*/ 	.word	0x000081d0
        /*04e4*/ 	.word	0x00000005
        /*04e8*/ 	.word	0x00000080
        /*04ec*/ 	.short	0x010a
        /*04ee*/ 	.byte	0x3f
	.zero		1


	//   ....[70]....
        /*04f0*/ 	.word	0x00008230
        /*04f4*/ 	.word	0x00000005
        /*04f8*/ 	.word	0x00000088
        /*04fc*/ 	.short	0x010a
        /*04fe*/ 	.byte	0x3f
	.zero		1


	//   ....[71]....
        /*0500*/ 	.word	0x00008290
        /*0504*/ 	.word	0x00000005
        /*0508*/ 	.word	0x00000090
        /*050c*/ 	.short	0x010a
        /*050e*/ 	.byte	0x3f
	.zero		1


	//   ....[72]....
        /*0510*/ 	.word	0x000082f0
        /*0514*/ 	.word	0x00000005
        /*0518*/ 	.word	0x00000098
        /*051c*/ 	.short	0x010a
        /*051e*/ 	.byte	0x3f
	.zero		1


	//   ....[73]....
        /*0520*/ 	.word	0x00008340
        /*0524*/ 	.word	0x00000003
        /*0528*/ 	.word	0x00000080
        /*052c*/ 	.short	0x010a
        /*052e*/ 	.byte	0x3f
	.zero		1


	//   ....[74]....
        /*0530*/ 	.word	0x00008390
        /*0534*/ 	.word	0x00000003
        /*0538*/ 	.word	0x00000088
        /*053c*/ 	.short	0x010a
        /*053e*/ 	.byte	0x3f
	.zero		1


	//   ....[75]....
        /*0540*/ 	.word	0x000083e0
        /*0544*/ 	.word	0x00000003
        /*0548*/ 	.word	0x00000090
        /*054c*/ 	.short	0x010a
        /*054e*/ 	.byte	0x3f
	.zero		1


	//   ....[76]....
        /*0550*/ 	.word	0x000084b0
        /*0554*/ 	.word	0x0000000f
        /*0558*/ 	.word	0x00000030
        /*055c*/ 	.short	0x010a
        /*055e*/ 	.byte	0x3f
	.zero		1


	//   ....[77]....
        /*0560*/ 	.word	0x00008580
        /*0564*/ 	.word	0x00000007
        /*0568*/ 	.word	0x00000000
        /*056c*/ 	.short	0x010a
        /*056e*/ 	.byte	0x3f
	.zero		1


	//   ....[78]....
        /*0570*/ 	.word	0x000085d0
        /*0574*/ 	.word	0x00000009
        /*0578*/ 	.word	0x00000000
        /*057c*/ 	.short	0x010a
        /*057e*/ 	.byte	0x3f
	.zero		1


	//   ....[79]....
        /*0580*/ 	.word	0x00008620
        /*0584*/ 	.word	0x00000006
        /*0588*/ 	.word	0x00000000
        /*058c*/ 	.short	0x010a
        /*058e*/ 	.byte	0x3f
	.zero		1


	//   ....[80]....
        /*0590*/ 	.word	0x00008670
        /*0594*/ 	.word	0x00000009
        /*0598*/ 	.word	0x00000000
        /*059c*/ 	.short	0x010a
        /*059e*/ 	.byte	0x3f
	.zero		1


	//   ....[81]....
        /*05a0*/ 	.word	0x000086c0
        /*05a4*/ 	.word	0x00000006
        /*05a8*/ 	.word	0x00000000
        /*05ac*/ 	.short	0x010a
        /*05ae*/ 	.byte	0x3f
	.zero		1


	//----- nvinfo : EIATTR_NUM_MBARRIERS
	.align		4
.L_38:
        /*05b0*/ 	.byte	0x03, 0x38
        /*05b2*/ 	.short	0x0016


	//----- nvinfo : EIATTR_EXIT_INSTR_OFFSETS
	.align		4
        /*05b4*/ 	.byte	0x04, 0x1c
        /*05b6*/ 	.short	(.L_40 - .L_39)


	//   ....[0]....
.L_39:
        /*05b8*/ 	.word	0x00007f50


	//----- nvinfo : EIATTR_MAX_THREADS
	.align		4
.L_40:
        /*05bc*/ 	.byte	0x04, 0x05
        /*05be*/ 	.short	(.L_42 - .L_41)
.L_41:
        /*05c0*/ 	.word	0x00000180
        /*05c4*/ 	.word	0x00000001
        /*05c8*/ 	.word	0x00000001


	//----- nvinfo : EIATTR_CRS_STACK_SIZE
	.align		4
.L_42:
        /*05cc*/ 	.byte	0x04, 0x1e
        /*05ce*/ 	.short	(.L_44 - .L_43)
.L_43:
        /*05d0*/ 	.word	0x00000000


	//----- nvinfo : EIATTR_CBANK_PARAM_SIZE
	.align		4
.L_44:
        /*05d4*/ 	.byte	0x03, 0x19
        /*05d6*/ 	.short	0x0770


	//----- nvinfo : EIATTR_PARAM_CBANK
	.align		4
        /*05d8*/ 	.byte	0x04, 0x0a
        /*05da*/ 	.short	(.L_46 - .L_45)
	.align		4
.L_45:
        /*05dc*/ 	.word	index@(.nv.constant0._ZN7cutlass13device_kernelINS_4gemm6kernel13GemmUniversalIN4cute5tupleIJiiiiEEENS1_10collective13CollectiveMmaINS1_34MainloopSm90TmaGmmaWarpSpecializedILi6ENS5_IJNS4_1CILi1EEESB_SB_EEENS1_35KernelTmaWarpSpecializedCooperativeEEENS5_IJNSA_ILi128EEESF_NSA_ILi64EEEEEENS_10bfloat16_tENS5_IJlSB_lEEESI_SJ_NS4_8TiledMMAINS4_8MMA_AtomIJNS4_4SM904GMMA28MMA_64x128x16_F32BF16BF16_SSILNSN_5MajorE0ELSP_0ELNSN_7ScaleInE1ELSQ_1EEEEEENS4_6LayoutINS5_IJNSA_ILi2EEESB_SB_EEENS5_IJSB_NSA_ILi0EEESW_EEEEENS5_IJNS4_10UnderscoreESZ_SZ_EEEEENS4_13SM90_TMA_LOADENS4_14ComposedLayoutINS4_7SwizzleILi3ELi4ELi3EEENS4_18smem_ptr_flag_bitsILi16EEENST_INS5_IJNSA_ILi8EEESG_EEENS5_IJSG_SB_EEEEEEEvNS4_8identityES12_S1C_vS1D_EENS_8epilogue10collective18CollectiveEpilogueINS1F_22Sm90TmaWarpSpecializedILi4ELi2ELi16ELb1ELb0EEEJSH_NS5_IJSF_NSA_ILi32EEEEEESI_SJ_SI_SJ_NS1F_6fusion15FusionCallbacksIS1J_NS1M_17LinCombPerRowBiasISI_fSI_SI_fLi8ELNS_15FloatRoundStyleE2EEESH_S1L_JEEES12_NS13_INS14_ILi2ELi4ELi3EEES17_NST_INS5_IJS18_S1K_EEENS5_IJS1K_SB_EEEEEEENS4_17SM75_U32x4_LDSM_NENS4_14SM90_TMA_STOREES1W_NS4_17SM90_U32x4_STSM_NENS4_9Copy_AtomIJS1Z_NS_6half_tEEEEvEEEvvEEEEvNT_6ParamsE)
        /*05e0*/ 	.short	0x0210
        /*05e2*/ 	.short	0x0770


	//----- nvinfo : EIATTR_SW_WAR
	.align		4
.L_46:
        /*05e4*/ 	.byte	0x04, 0x36
        /*05e6*/ 	.short	(.L_48 - .L_47)
.L_47:
        /*05e8*/ 	.word	0x00000008
.L_48:


//--------------------- .nv.callgraph             --------------------------
	.section	.nv.callgraph,"",@"SHT_CUDA_CALLGRAPH"
	.align	4
	.sectionentsize	8
	.align		4
        /*0000*/ 	.word	0x00000000
	.align		4
        /*0004*/ 	.word	0xffffffff
	.align		4
        /*0008*/ 	.word	index@(_ZN7cutlass13device_kernelINS_4gemm6kernel13GemmUniversalIN4cute5tupleIJiiiiEEENS1_10collective13CollectiveMmaINS1_34MainloopSm90TmaGmmaWarpSpecializedILi6ENS5_IJNS4_1CILi1EEESB_SB_EEENS1_35KernelTmaWarpSpecializedCooperativeEEENS5_IJNSA_ILi128EEESF_NSA_ILi64EEEEEENS_10bfloat16_tENS5_IJlSB_lEEESI_SJ_NS4_8TiledMMAINS4_8MMA_AtomIJNS4_4SM904GMMA28MMA_64x128x16_F32BF16BF16_SSILNSN_5MajorE0ELSP_0ELNSN_7ScaleInE1ELSQ_1EEEEEENS4_6LayoutINS5_IJNSA_ILi2EEESB_SB_EEENS5_IJSB_NSA_ILi0EEESW_EEEEENS5_IJNS4_10UnderscoreESZ_SZ_EEEEENS4_13SM90_TMA_LOADENS4_14ComposedLayoutINS4_7SwizzleILi3ELi4ELi3EEENS4_18smem_ptr_flag_bitsILi16EEENST_INS5_IJNSA_ILi8EEESG_EEENS5_IJSG_SB_EEEEEEEvNS4_8identityES12_S1C_vS1D_EENS_8epilogue10collective18CollectiveEpilogueINS1F_22Sm90TmaWarpSpecializedILi4ELi2ELi16ELb1ELb0EEEJSH_NS5_IJSF_NSA_ILi32EEEEEESI_SJ_SI_SJ_NS1F_6fusion15FusionCallbacksIS1J_NS1M_17LinCombPerRowBiasISI_fSI_SI_fLi8ELNS_15FloatRoundStyleE2EEESH_S1L_JEEES12_NS13_INS14_ILi2ELi4ELi3EEES17_NST_INS5_IJS18_S1K_EEENS5_IJS1K_SB_EEEEEEENS4_17SM75_U32x4_LDSM_NENS4_14SM90_TMA_STOREES1W_NS4_17SM90_U32x4_STSM_NENS4_9Copy_AtomIJS1Z_NS_6half_tEEEEvEEEvvEEEEvNT_6ParamsE)
	.align		4
        /*000c*/ 	.word	index@(__assertfail)
	.align		4
        /*0010*/ 	.word	0x00000000
	.align		4
        /*0014*/ 	.word	0xfffffffe
	.align		4
        /*0018*/ 	.word	0x00000000
	.align		4
        /*001c*/ 	.word	0xfffffffd
	.align		4
        /*0020*/ 	.word	0x00000000
	.align		4
        /*0024*/ 	.word	0xfffffffc


//--------------------- .nv.constant4             --------------------------
	.section	.nv.constant4,"a",@progbits
	.align	8
	.align		8
.nv.constant4:
        /*0000*/ 	.dword	__assertfail
	.align		8
        /*0008*/ 	.dword	__unnamed_1
	.align		8
        /*0010*/ 	.dword	__unnamed_2
	.align		8
        /*0018*/ 	.dword	_ZN39_INTERNAL_1a6bf61d_4_k_cu_8fefb6e1_29294cuda3std3__45__cpo5beginE
	.align		8
        /*0020*/ 	.dword	_ZN39_INTERNAL_1a6bf61d_4_k_cu_8fefb6e1_29294cuda3std3__45__cpo3endE
	.align		8
        /*0028*/ 	.dword	_ZN39_INTERNAL_1a6bf61d_4_k_cu_8fefb6e1_29294cuda3std3__45__cpo6cbeginE
	.align		8
        /*0030*/ 	.dword	_ZN39_INTERNAL_1a6bf61d_4_k_cu_8fefb6e1_29294cuda3std3__45__cpo4cendE
	.align		8
        /*0038*/ 	.dword	_ZN39_INTERNAL_1a6bf61d_4_k_cu_8fefb6e1_29294cuda3std3__441_GLOBAL__N__1a6bf61d_4_k_cu_8fefb6e1_29296ignoreE
	.align		8
        /*0040*/ 	.dword	_ZN39_INTERNAL_1a6bf61d_4_k_cu_8fefb6e1_29294cuda3std3__419piecewise_constructE
	.align		8
        /*0048*/ 	.dword	_ZN39_INTERNAL_1a6bf61d_4_k_cu_8fefb6e1_29294cuda3std3__48in_placeE
	.align		8
        /*0050*/ 	.dword	_ZN39_INTERNAL_1a6bf61d_4_k_cu_8fefb6e1_29294cuda3std6ranges3__45__cpo4swapE
	.align		8
        /*0058*/ 	.dword	_ZN39_INTERNAL_1a6bf61d_4_k_cu_8fefb6e1_29294cuda3std6ranges3__45__cpo9iter_moveE
	.align		8
        /*0060*/ 	.dword	_ZN39_INTERNAL_1a6bf61d_4_k_cu_8fefb6e1_29294cute7productE
	.align		8
        /*0068*/ 	.dword	_ZN39_INTERNAL_1a6bf61d_4_k_cu_8fefb6e1_29294cute1_E
	.align		8
        /*0070*/ 	.dword	$str$22
	.align		8
        /*0078*/ 	.dword	$str$23
	.align		8
        /*0080*/ 	.dword	$str$26
	.align		8
        /*0088*/ 	.dword	$str$27


//--------------------- .text._ZN7cutlass13device_kernelINS_4gemm6kernel13GemmUniversalIN4cute5tupleIJiiiiEEENS1_10collective13CollectiveMmaINS1_34MainloopSm90TmaGmmaWarpSpecializedILi6ENS5_IJNS4_1CILi1EEESB_SB_EEENS1_35KernelTmaWarpSpecializedCooperativeEEENS5_IJNSA_ILi128EEESF_NSA_ILi64EEEEEENS_10bfloat16_tENS5_IJlSB_lEEESI_SJ_NS4_8TiledMMAINS4_8MMA_AtomIJNS4_4SM904GMMA28MMA_64x128x16_F32BF16BF16_SSILNSN_5MajorE0ELSP_0ELNSN_7ScaleInE1ELSQ_1EEEEEENS4_6LayoutINS5_IJNSA_ILi2EEESB_SB_EEENS5_IJSB_NSA_ILi0EEESW_EEEEENS5_IJNS4_10UnderscoreESZ_SZ_EEEEENS4_13SM90_TMA_LOADENS4_14ComposedLayoutINS4_7SwizzleILi3ELi4ELi3EEENS4_18smem_ptr_flag_bitsILi16EEENST_INS5_IJNSA_ILi8EEESG_EEENS5_IJSG_SB_EEEEEEEvNS4_8identityES12_S1C_vS1D_EENS_8epilogue10collective18CollectiveEpilogueINS1F_22Sm90TmaWarpSpecializedILi4ELi2ELi16ELb1ELb0EEEJSH_NS5_IJSF_NSA_ILi32EEEEEESI_SJ_SI_SJ_NS1F_6fusion15FusionCallbacksIS1J_NS1M_17LinCombPerRowBiasISI_fSI_SI_fLi8ELNS_15FloatRoundStyleE2EEESH_S1L_JEEES12_NS13_INS14_ILi2ELi4ELi3EEES17_NST_INS5_IJS18_S1K_EEENS5_IJS1K_SB_EEEEEEENS4_17SM75_U32x4_LDSM_NENS4_14SM90_TMA_STOREES1W_NS4_17SM90_U32x4_STSM_NENS4_9Copy_AtomIJS1Z_NS_6half_tEEEEvEEEvvEEEEvNT_6ParamsE --------------------------
	.section	.text._ZN7cutlass13device_kernelINS_4gemm6kernel13GemmUniversalIN4cute5tupleIJiiiiEEENS1_10collective13CollectiveMmaINS1_34MainloopSm90TmaGmmaWarpSpecializedILi6ENS5_IJNS4_1CILi1EEESB_SB_EEENS1_35KernelTmaWarpSpecializedCooperativeEEENS5_IJNSA_ILi128EEESF_NSA_ILi64EEEEEENS_10bfloat16_tENS5_IJlSB_lEEESI_SJ_NS4_8TiledMMAINS4_8MMA_AtomIJNS4_4SM904GMMA28MMA_64x128x16_F32BF16BF16_SSILNSN_5MajorE0ELSP_0ELNSN_7ScaleInE1ELSQ_1EEEEEENS4_6LayoutINS5_IJNSA_ILi2EEESB_SB_EEENS5_IJSB_NSA_ILi0EEESW_EEEEENS5_IJNS4_10UnderscoreESZ_SZ_EEEEENS4_13SM90_TMA_LOADENS4_14ComposedLayoutINS4_7SwizzleILi3ELi4ELi3EEENS4_18smem_ptr_flag_bitsILi16EEENST_INS5_IJNSA_ILi8EEESG_EEENS5_IJSG_SB_EEEEEEEvNS4_8identityES12_S1C_vS1D_EENS_8epilogue10collective18CollectiveEpilogueINS1F_22Sm90TmaWarpSpecializedILi4ELi2ELi16ELb1ELb0EEEJSH_NS5_IJSF_NSA_ILi32EEEEEESI_SJ_SI_SJ_NS1F_6fusion15FusionCallbacksIS1J_NS1M_17LinCombPerRowBiasISI_fSI_SI_fLi8ELNS_15FloatRoundStyleE2EEESH_S1L_JEEES12_NS13_INS14_ILi2ELi4ELi3EEES17_NST_INS5_IJS18_S1K_EEENS5_IJS1K_SB_EEEEEEENS4_17SM75_U32x4_LDSM_NENS4_14SM90_TMA_STOREES1W_NS4_17SM90_U32x4_STSM_NENS4_9Copy_AtomIJS1Z_NS_6half_tEEEEvEEEvvEEEEvNT_6ParamsE,"ax",@progbits
	.align	128
.text._ZN7cutlass13device_kernelINS_4gemm6kernel13GemmUniversalIN4cute5tupleIJiiiiEEENS1_10collective13CollectiveMmaINS1_34MainloopSm90TmaGmmaWarpSpecializedILi6ENS5_IJNS4_1CILi1EEESB_SB_EEENS1_35KernelTmaWarpSpecializedCooperativeEEENS5_IJNSA_ILi128EEESF_NSA_ILi64EEEEEENS_10bfloat16_tENS5_IJlSB_lEEESI_SJ_NS4_8TiledMMAINS4_8MMA_AtomIJNS4_4SM904GMMA28MMA_64x128x16_F32BF16BF16_SSILNSN_5MajorE0ELSP_0ELNSN_7ScaleInE1ELSQ_1EEEEEENS4_6LayoutINS5_IJNSA_ILi2EEESB_SB_EEENS5_IJSB_NSA_ILi0EEESW_EEEEENS5_IJNS4_10UnderscoreESZ_SZ_EEEEENS4_13SM90_TMA_LOADENS4_14ComposedLayoutINS4_7SwizzleILi3ELi4ELi3EEENS4_18smem_ptr_flag_bitsILi16EEENST_INS5_IJNSA_ILi8EEESG_EEENS5_IJSG_SB_EEEEEEEvNS4_8identityES12_S1C_vS1D_EENS_8epilogue10collective18CollectiveEpilogueINS1F_22Sm90TmaWarpSpecializedILi4ELi2ELi16ELb1ELb0EEEJSH_NS5_IJSF_NSA_ILi32EEEEEESI_SJ_SI_SJ_NS1F_6fusion15FusionCallbacksIS1J_NS1M_17LinCombPerRowBiasISI_fSI_SI_fLi8ELNS_15FloatRoundStyleE2EEESH_S1L_JEEES12_NS13_INS14_ILi2ELi4ELi3EEES17_NST_INS5_IJS18_S1K_EEENS5_IJS1K_SB_EEEEEEENS4_17SM75_U32x4_LDSM_NENS4_14SM90_TMA_STOREES1W_NS4_17SM90_U32x4_STSM_NENS4_9Copy_AtomIJS1Z_NS_6half_tEEEEvEEEvvEEEEvNT_6ParamsE:
        .type           _ZN7cutlass13device_kernelINS_4gemm6kernel13GemmUniversalIN4cute5tupleIJiiiiEEENS1_10collective13CollectiveMmaINS1_34MainloopSm90TmaGmmaWarpSpecializedILi6ENS5_IJNS4_1CILi1EEESB_SB_EEENS1_35KernelTmaWarpSpecializedCooperativeEEENS5_IJNSA_ILi128EEESF_NSA_ILi64EEEEEENS_10bfloat16_tENS5_IJlSB_lEEESI_SJ_NS4_8TiledMMAINS4_8MMA_AtomIJNS4_4SM904GMMA28MMA_64x128x16_F32BF16BF16_SSILNSN_5MajorE0ELSP_0ELNSN_7ScaleInE1ELSQ_1EEEEEENS4_6LayoutINS5_IJNSA_ILi2EEESB_SB_EEENS5_IJSB_NSA_ILi0EEESW_EEEEENS5_IJNS4_10UnderscoreESZ_SZ_EEEEENS4_13SM90_TMA_LOADENS4_14ComposedLayoutINS4_7SwizzleILi3ELi4ELi3EEENS4_18smem_ptr_flag_bitsILi16EEENST_INS5_IJNSA_ILi8EEESG_EEENS5_IJSG_SB_EEEEEEEvNS4_8identityES12_S1C_vS1D_EENS_8epilogue10collective18CollectiveEpilogueINS1F_22Sm90TmaWarpSpecializedILi4ELi2ELi16ELb1ELb0EEEJSH_NS5_IJSF_NSA_ILi32EEEEEESI_SJ_SI_SJ_NS1F_6fusion15FusionCallbacksIS1J_NS1M_17LinCombPerRowBiasISI_fSI_SI_fLi8ELNS_15FloatRoundStyleE2EEESH_S1L_JEEES12_NS13_INS14_ILi2ELi4ELi3EEES17_NST_INS5_IJS18_S1K_EEENS5_IJS1K_SB_EEEEEEENS4_17SM75_U32x4_LDSM_NENS4_14SM90_TMA_STOREES1W_NS4_17SM90_U32x4_STSM_NENS4_9Copy_AtomIJS1Z_NS_6half_tEEEEvEEEvvEEEEvNT_6ParamsE,@function
        .size           _ZN7cutlass13device_kernelINS_4gemm6kernel13GemmUniversalIN4cute5tupleIJiiiiEEENS1_10collective13CollectiveMmaINS1_34MainloopSm90TmaGmmaWarpSpecializedILi6ENS5_IJNS4_1CILi1EEESB_SB_EEENS1_35KernelTmaWarpSpecializedCooperativeEEENS5_IJNSA_ILi128EEESF_NSA_ILi64EEEEEENS_10bfloat16_tENS5_IJlSB_lEEESI_SJ_NS4_8TiledMMAINS4_8MMA_AtomIJNS4_4SM904GMMA28MMA_64x128x16_F32BF16BF16_SSILNSN_5MajorE0ELSP_0ELNSN_7ScaleInE1ELSQ_1EEEEEENS4_6LayoutINS5_IJNSA_ILi2EEESB_SB_EEENS5_IJSB_NSA_ILi0EEESW_EEEEENS5_IJNS4_10UnderscoreESZ_SZ_EEEEENS4_13SM90_TMA_LOADENS4_14ComposedLayoutINS4_7SwizzleILi3ELi4ELi3EEENS4_18smem_ptr_flag_bitsILi16EEENST_INS5_IJNSA_ILi8EEESG_EEENS5_IJSG_SB_EEEEEEEvNS4_8identityES12_S1C_vS1D_EENS_8epilogue10collective18CollectiveEpilogueINS1F_22Sm90TmaWarpSpecializedILi4ELi2ELi16ELb1ELb0EEEJSH_NS5_IJSF_NSA_ILi32EEEEEESI_SJ_SI_SJ_NS1F_6fusion15FusionCallbacksIS1J_NS1M_17LinCombPerRowBiasISI_fSI_SI_fLi8ELNS_15FloatRoundStyleE2EEESH_S1L_JEEES12_NS13_INS14_ILi2ELi4ELi3EEES17_NST_INS5_IJS18_S1K_EEENS5_IJS1K_SB_EEEEEEENS4_17SM75_U32x4_LDSM_NENS4_14SM90_TMA_STOREES1W_NS4_17SM90_U32x4_STSM_NENS4_9Copy_AtomIJS1Z_NS_6half_tEEEEvEEEvvEEEEvNT_6ParamsE,(.L_x_193 - _ZN7cutlass13device_kernelINS_4gemm6kernel13GemmUniversalIN4cute5tupleIJiiiiEEENS1_10collective13CollectiveMmaINS1_34MainloopSm90TmaGmmaWarpSpecializedILi6ENS5_IJNS4_1CILi1EEESB_SB_EEENS1_35KernelTmaWarpSpecializedCooperativeEEENS5_IJNSA_ILi128EEESF_NSA_ILi64EEEEEENS_10bfloat16_tENS5_IJlSB_lEEESI_SJ_NS4_8TiledMMAINS4_8MMA_AtomIJNS4_4SM904GMMA28MMA_64x128x16_F32BF16BF16_SSILNSN_5MajorE0ELSP_0ELNSN_7ScaleInE1ELSQ_1EEEEEENS4_6LayoutINS5_IJNSA_ILi2EEESB_SB_EEENS5_IJSB_NSA_ILi0EEESW_EEEEENS5_IJNS4_10UnderscoreESZ_SZ_EEEEENS4_13SM90_TMA_LOADENS4_14ComposedLayoutINS4_7SwizzleILi3ELi4ELi3EEENS4_18smem_ptr_flag_bitsILi16EEENST_INS5_IJNSA_ILi8EEESG_EEENS5_IJSG_SB_EEEEEEEvNS4_8identityES12_S1C_vS1D_EENS_8epilogue10collective18CollectiveEpilogueINS1F_22Sm90TmaWarpSpecializedILi4ELi2ELi16ELb1ELb0EEEJSH_NS5_IJSF_NSA_ILi32EEEEEESI_SJ_SI_SJ_NS1F_6fusion15FusionCallbacksIS1J_NS1M_17LinCombPerRowBiasISI_fSI_SI_fLi8ELNS_15FloatRoundStyleE2EEESH_S1L_JEEES12_NS13_INS14_ILi2ELi4ELi3EEES17_NST_INS5_IJS18_S1K_EEENS5_IJS1K_SB_EEEEEEENS4_17SM75_U32x4_LDSM_NENS4_14SM90_TMA_STOREES1W_NS4_17SM90_U32x4_STSM_NENS4_9Copy_AtomIJS1Z_NS_6half_tEEEEvEEEvvEEEEvNT_6ParamsE)
        .other          _ZN7cutlass13device_kernelINS_4gemm6kernel13GemmUniversalIN4cute5tupleIJiiiiEEENS1_10collective13CollectiveMmaINS1_34MainloopSm90TmaGmmaWarpSpecializedILi6ENS5_IJNS4_1CILi1EEESB_SB_EEENS1_35KernelTmaWarpSpecializedCooperativeEEENS5_IJNSA_ILi128EEESF_NSA_ILi64EEEEEENS_10bfloat16_tENS5_IJlSB_lEEESI_SJ_NS4_8TiledMMAINS4_8MMA_AtomIJNS4_4SM904GMMA28MMA_64x128x16_F32BF16BF16_SSILNSN_5MajorE0ELSP_0ELNSN_7ScaleInE1ELSQ_1EEEEEENS4_6LayoutINS5_IJNSA_ILi2EEESB_SB_EEENS5_IJSB_NSA_ILi0EEESW_EEEEENS5_IJNS4_10UnderscoreESZ_SZ_EEEEENS4_13SM90_TMA_LOADENS4_14ComposedLayoutINS4_7SwizzleILi3ELi4ELi3EEENS4_18smem_ptr_flag_bitsILi16EEENST_INS5_IJNSA_ILi8EEESG_EEENS5_IJSG_SB_EEEEEEEvNS4_8identityES12_S1C_vS1D_EENS_8epilogue10collective18CollectiveEpilogueINS1F_22Sm90TmaWarpSpecializedILi4ELi2ELi16ELb1ELb0EEEJSH_NS5_IJSF_NSA_ILi32EEEEEESI_SJ_SI_SJ_NS1F_6fusion15FusionCallbacksIS1J_NS1M_17LinCombPerRowBiasISI_fSI_SI_fLi8ELNS_15FloatRoundStyleE2EEESH_S1L_JEEES12_NS13_INS14_ILi2ELi4ELi3EEES17_NST_INS5_IJS18_S1K_EEENS5_IJS1K_SB_EEEEEEENS4_17SM75_U32x4_LDSM_NENS4_14SM90_TMA_STOREES1W_NS4_17SM90_U32x4_STSM_NENS4_9Copy_AtomIJS1Z_NS_6half_tEEEEvEEEvvEEEEvNT_6ParamsE,@"STO_CUDA_ENTRY STV_DEFAULT"
_ZN7cutlass13device_kernelINS_4gemm6kernel13GemmUniversalIN4cute5tupleIJiiiiEEENS1_10collective13CollectiveMmaINS1_34MainloopSm90TmaGmmaWarpSpecializedILi6ENS5_IJNS4_1CILi1EEESB_SB_EEENS1_35KernelTmaWarpSpecializedCooperativeEEENS5_IJNSA_ILi128EEESF_NSA_ILi64EEEEEENS_10bfloat16_tENS5_IJlSB_lEEESI_SJ_NS4_8TiledMMAINS4_8MMA_AtomIJNS4_4SM904GMMA28MMA_64x128x16_F32BF16BF16_SSILNSN_5MajorE0ELSP_0ELNSN_7ScaleInE1ELSQ_1EEEEEENS4_6LayoutINS5_IJNSA_ILi2EEESB_SB_EEENS5_IJSB_NSA_ILi0EEESW_EEEEENS5_IJNS4_10UnderscoreESZ_SZ_EEEEENS4_13SM90_TMA_LOADENS4_14ComposedLayoutINS4_7SwizzleILi3ELi4ELi3EEENS4_18smem_ptr_flag_bitsILi16EEENST_INS5_IJNSA_ILi8EEESG_EEENS5_IJSG_SB_EEEEEEEvNS4_8identityES12_S1C_vS1D_EENS_8epilogue10collective18CollectiveEpilogueINS1F_22Sm90TmaWarpSpecializedILi4ELi2ELi16ELb1ELb0EEEJSH_NS5_IJSF_NSA_ILi32EEEEEESI_SJ_SI_SJ_NS1F_6fusion15FusionCallbacksIS1J_NS1M_17LinCombPerRowBiasISI_fSI_SI_fLi8ELNS_15FloatRoundStyleE2EEESH_S1L_JEEES12_NS13_INS14_ILi2ELi4ELi3EEES17_NST_INS5_IJS18_S1K_EEENS5_IJS1K_SB_EEEEEEENS4_17SM75_U32x4_LDSM_NENS4_14SM90_TMA_STOREES1W_NS4_17SM90_U32x4_STSM_NENS4_9Copy_AtomIJS1Z_NS_6half_tEEEEvEEEvvEEEEvNT_6ParamsE:
[----:B------:R-:W1:Y:S01]  /*0000*/  LDC R1, c[0x0][0x28] ;  /* 0x00000a00ff017b82 */ /* 0x000e620000000800 */
[----:B------:R-:W2:Y:S07]  /*0010*/  S2R R18, SR_TID.X ;  /* 0x0000000000127919 */ /* 0x000eae0000002100 */
[----:B------:R-:W3:Y:S01]  /*0020*/  LDC.64 R4, c[0x0][0x588] ;  /* 0x00016200ff047b82 */ /* 0x000ee20000000a00 */
[----:B------:R-:W-:Y:S01]  /*0030*/  ELECT P0, URZ, PT ;  /* 0x00000000003f782f */ /* 0x000fe20003800000 */
[----:B------:R-:W-:Y:S01]  /*0040*/  BSSY B0, `(.L_x_0) ;  /* 0x0000016000007945 */ /* 0x000fe20003800000 */
[----:B--2---:R-:W-:-:S02]  /*0050*/  SHF.R.U32.HI R11, RZ, 0x5, R18 ;  /* 0x00000005ff0b7819 */ /* 0x004fc40000011612 */
[----:B------:R-:W-:-:S03]  /*0060*/  SHF.R.U32.HI R2, RZ, 0x7, R18 ;  /* 0x00000007ff027819 */ /* 0x000fc60000011612 */
[----:B------:R-:W2:Y:S04]  /*0070*/  SHFL.IDX PT, R0, R11, RZ, 0x1f ;  /* 0x00001fff0b007589 */ /* 0x000ea800000e0000 */
[----:B------:R4:W1:Y:S01]  /*0080*/  SHFL.IDX PT, R9, R2, RZ, 0x1f ;  /* 0x00001fff02097589 */ /* 0x00086200000e0000 */
[----:B--2---:R-:W-:Y:S02]  /*0090*/  ISETP.NE.OR P0, PT, R0, RZ, !P0 ;  /* 0x000000ff0000720c */ /* 0x004fe40004705670 */
[----:B------:R-:W-:-:S11]  /*00a0*/  SHF.R.S32.HI R3, RZ, 0x1f, R0 ;  /* 0x0000001fff037819 */ /* 0x000fd60000011400 */
[----:B-1-34-:R-:W-:Y:S05]  /*00b0*/  @P0 BRA `(.L_x_1) ;  /* 0x0000000000380947 */ /* 0x01afea0003800000 */
[----:B------:R-:W-:Y:S02]  /*00c0*/  ULDC.64 UR4, c[0x0][0x198] ;  /* 0x0000660000047ab9 */ /* 0x000fe40000000a00 */
[----:B------:R-:W-:Y:S02]  /*00d0*/  UIADD3 UR6, UP0, UR4, 0xf0, URZ ;  /* 0x000000f004067890 */ /* 0x000fe4000ff1e03f */
[----:B------:R-:W-:Y:S02]  /*00e0*/  UIADD3 UR8, UP1, UR4, 0x1f0, URZ ;  /* 0x000001f004087890 */ /* 0x000fe4000ff3e03f */
[----:B------:R-:W-:Y:S02]  /*00f0*/  UIADD3 UR10, UP2, UR4, 0x3f0, URZ ;  /* 0x000003f0040a7890 */ /* 0x000fe4000ff5e03f */
[----:B------:R-:W-:Y:S02]  /*0100*/  UIADD3 UR4, UP3, UR4, 0x4f0, URZ ;  /* 0x000004f004047890 */ /* 0x000fe4000ff7e03f */
[----:B------:R-:W-:-:S02]  /*0110*/  UIADD3.X UR7, URZ, UR5, URZ, UP0, !UPT ;  /* 0x000000053f077290 */ /* 0x000fc400087fe43f */
[----:B------:R-:W-:Y:S02]  /*0120*/  UIADD3.X UR9, URZ, UR5, URZ, UP1, !UPT ;  /* 0x000000053f097290 */ /* 0x000fe40008ffe43f */
[----:B------:R-:W-:Y:S02]  /*0130*/  UIADD3.X UR11, URZ, UR5, URZ, UP2, !UPT ;  /* 0x000000053f0b7290 */ /* 0x000fe400097fe43f */
[----:B------:R-:W-:-:S03]  /*0140*/  UIADD3.X UR5, URZ, UR5, URZ, UP3, !UPT ;  /* 0x000000053f057290 */ /* 0x000fc60009ffe43f */
[----:B------:R1:W-:Y:S02]  /*0150*/  UTMACCTL.PF [UR6] ;  /* 0x00000000060079b9 */ /* 0x0003e40008040000 */
[----:B------:R1:W-:Y:S02]  /*0160*/  UTMACCTL.PF [UR8] ;  /* 0x00000000080079b9 */ /* 0x0003e40008040000 */
[----:B------:R1:W-:Y:S02]  /*0170*/  UTMACCTL.PF [UR10] ;  /* 0x000000000a0079b9 */ /* 0x0003e40008040000 */
[----:B------:R1:W-:Y:S02]  /*0180*/  UTMACCTL.PF [UR4] ;  /* 0x00000000040079b9 */ /* 0x0003e40008040000 */
[----:B-1----:R-:W-:Y:S01]  /*0190*/  NOP ;  /* 0x0000000000007918 */ /* 0x002fe20000000000 */
.L_x_1:
[----:B------:R-:W-:Y:S05]  /*01a0*/  BSYNC B0 ;  /* 0x0000000000007941 */ /* 0x000fea0003800000 */
.L_x_0:
[----:B------:R-:W-:Y:S01]  /*01b0*/  ULDC.64 UR4, c[0x0][0x590] ;  /* 0x0001640000047ab9 */ /* 0x000fe20000000a00 */
[----:B------:R-:W-:Y:S01]  /*01c0*/  LEA.HI R3, R3, R0, RZ, 0x2 ;  /* 0x0000000003037211 */ /* 0x000fe200078f10ff */
[----:B------:R-:W-:Y:S01]  /*01d0*/  ULDC.64 UR52, c[0x0][0x208] ;  /* 0x0000820000347ab9 */ /* 0x000fe20000000a00 */
[----:B------:R-:W-:Y:S01]  /*01e0*/  ISETP.NE.U32.AND P1, PT, RZ, UR4, PT ;  /* 0x00000004ff007c0c */ /* 0x000fe2000bf25070 */
[----:B------:R-:W-:Y:S01]  /*01f0*/  IMAD.MOV.U32 R6, RZ, RZ, R4 ;  /* 0x000000ffff067224 */ /* 0x000fe200078e0004 */
[----:B------:R-:W-:Y:S01]  /*0200*/  LOP3.LUT R3, R3, 0xfffffffc, RZ, 0xc0, !PT ;  /* 0xfffffffc03037812 */ /* 0x000fe200078ec0ff */
[----:B------:R-:W-:Y:S01]  /*0210*/  IMAD.MOV.U32 R7, RZ, RZ, R5 ;  /* 0x000000ffff077224 */ /* 0x000fe200078e0005 */
[----:B------:R-:W-:Y:S02]  /*0220*/  ISETP.NE.AND.EX P2, PT, RZ, UR5, PT, P1 ;  /* 0x00000005ff007c0c */ /* 0x000fe4000bf45310 */
[----:B------:R-:W-:Y:S01]  /*0230*/  PRMT R2, RZ, 0x7610, R2 ;  /* 0x00007610ff027816 */ /* 0x000fe20000000002 */
[----:B------:R-:W-:-:S10]  /*0240*/  IMAD.IADD R0, R0, 0x1, -R3 ;  /* 0x0000000100007824 */ /* 0x000fd400078e0a03 */
[----:B------:R-:W-:Y:S05]  /*0250*/  @P2 BRA `(.L_x_2) ;  /* 0x0000000000302947 */ /* 0x000fea0003800000 */
[----:B------:R-:W-:Y:S02]  /*0260*/  ULDC.64 UR6, c[0x0][0x588] ;  /* 0x0001620000067ab9 */ /* 0x000fe40000000a00 */
[----:B------:R-:W-:-:S04]  /*0270*/  ISETP.NE.U32.AND P0, PT, RZ, UR6, PT ;  /* 0x00000006ff007c0c */ /* 0x000fc8000bf05070 */
[----:B------:R-:W-:-:S13]  /*0280*/  ISETP.NE.AND.EX P0, PT, RZ, UR7, PT, P0 ;  /* 0x00000007ff007c0c */ /* 0x000fda000bf05300 */
[----:B------:R-:W-:Y:S05]  /*0290*/  @!P0 BRA `(.L_x_3) ;  /* 0x0000000000108947 */ /* 0x000fea0003800000 */
[----:B------:R-:W2:Y:S02]  /*02a0*/  LDG.E R2, desc[UR52][R6.64] ;  /* 0x0000003406027981 */ /* 0x000ea4000c1e1900 */
[----:B--2---:R-:W-:Y:S01]  /*02b0*/  FSETP.NEU.AND P3, PT, R2, RZ, PT ;  /* 0x000000ff0200720b */ /* 0x004fe20003f6d000 */
[----:B------:R-:W-:Y:S01]  /*02c0*/  IMAD.MOV.U32 R2, RZ, RZ, 0x1 ;  /* 0x00000001ff027424 */ /* 0x000fe200078e00ff */
[----:B------:R-:W-:Y:S11]  /*02d0*/  BRA `(.L_x_2) ;  /* 0x0000000000107947 */ /* 0x000ff60003800000 */
.L_x_3:
[----:B------:R-:W-:Y:S01]  /*02e0*/  ULDC UR6, c[0x0][0x580] ;  /* 0x0001600000067ab9 */ /* 0x000fe20000000800 */
[----:B------:R-:W-:Y:S01]  /*02f0*/  IMAD.MOV.U32 R2, RZ, RZ, 0x1 ;  /* 0x00000001ff027424 */ /* 0x000fe200078e00ff */
[----:B------:R-:W-:Y:S02]  /*0300*/  FSETP.NEU.AND P3, PT, RZ, UR6, PT ;  /* 0x00000006ff007c0b */ /* 0x000fe4000bf6d000 */
[----:B------:R-:W-:-:S11]  /*0310*/  CS2R R6, SRZ ;  /* 0x0000000000067805 */ /* 0x000fd6000001ff00 */
.L_x_2:
[----:B------:R-:W-:Y:S01]  /*0320*/  ISETP.NE.U32.AND P0, PT, R6, RZ, PT ;  /* 0x000000ff0600720c */ /* 0x000fe20003f05070 */
[----:B------:R-:W-:Y:S01]  /*0330*/  IMAD.MOV.U32 R3, RZ, RZ, 0x1 ;  /* 0x00000001ff037424 */ /* 0x000fe200078e00ff */
[----:B------:R-:W-:Y:S02]  /*0340*/  ISETP.NE.AND.EX P1, PT, RZ, UR5, PT, P1 ;  /* 0x00000005ff007c0c */ /* 0x000fe4000bf25310 */
[----:B------:R-:W-:-:S13]  /*0350*/  ISETP.NE.AND.EX P0, PT, R7, RZ, PT, P0 ;  /* 0x000000ff0700720c */ /* 0x000fda0003f05300 */
[----:B------:R-:W-:Y:S05]  /*0360*/  @P0 BRA P1, `(.L_x_4) ;  /* 0x0000000000300947 */ /* 0x000fea0000800000 */
[----:B------:R-:W-:Y:S02]  /*0370*/  ISETP.NE.U32.AND P1, PT, RZ, UR4, PT ;  /* 0x00000004ff007c0c */ /* 0x000fe4000bf25070 */
[----:B------:R-:W-:Y:S02]  /*0380*/  ISETP.NE.U32.AND P0, PT, R6, RZ, PT ;  /* 0x000000ff0600720c */ /* 0x000fe40003f05070 */
[----:B------:R-:W-:Y:S02]  /*0390*/  ISETP.NE.AND.EX P1, PT, RZ, UR5, PT, P1 ;  /* 0x00000005ff007c0c */ /* 0x000fe4000bf25310 */
[----:B------:R-:W-:Y:S02]  /*03a0*/  PRMT R2, R2, 0x9910, RZ ;  /* 0x0000991002027816 */ /* 0x000fe400000000ff */
[----:B------:R-:W-:Y:S02]  /*03b0*/  ISETP.NE.AND.EX P0, PT, R7, RZ, PT, P0 ;  /* 0x000000ff0700720c */ /* 0x000fe40003f05300 */
[----:B------:R-:W-:-:S02]  /*03c0*/  ISETP.NE.AND P4, PT, R2, RZ, PT ;  /* 0x000000ff0200720c */ /* 0x000fc40003f85270 */
[----:B------:R-:W-:Y:S02]  /*03d0*/  SEL R3, RZ, 0xffffffff, P3 ;  /* 0xffffffffff037807 */ /* 0x000fe40001800000 */
[----:B------:R-:W-:-:S04]  /*03e0*/  SEL R2, RZ, 0xffffffff, P0 ;  /* 0xffffffffff027807 */ /* 0x000fc80000000000 */
[----:B------:R-:W-:-:S04]  /*03f0*/  @P1 SEL R3, R2, R3, !P4 ;  /* 0x0000000302031207 */ /* 0x000fc80006000000 */
[----:B------:R-:W-:-:S04]  /*0400*/  LOP3.LUT R3, R3, 0x1, RZ, 0xc0, !PT ;  /* 0x0000000103037812 */ /* 0x000fc800078ec0ff */
[----:B------:R-:W-:-:S04]  /*0410*/  ISETP.NE.U32.AND P0, PT, R3, 0x1, PT ;  /* 0x000000010300780c */ /* 0x000fc80003f05070 */
[----:B------:R-:W-:-:S09]  /*0420*/  SEL R3, RZ, 0x1, !P0 ;  /* 0x00000001ff037807 */ /* 0x000fd20004000000 */
.L_x_4:
[----:B------:R-:W1:Y:S02]  /*0430*/  SHFL.IDX PT, R2, R11, RZ, 0x1f ;  /* 0x00001fff0b027589 */ /* 0x000e6400000e0000 */
[----:B-1----:R-:W-:-:S13]  /*0440*/  ISETP.NE.AND P0, PT, R2, RZ, PT ;  /* 0x000000ff0200720c */ /* 0x002fda0003f05270 */
[----:B------:R-:W-:Y:S05]  /*0450*/  @P0 BRA `(.L_x_5) ;  /* 0x0000000000680947 */ /* 0x000fea0003800000 */
[----:B------:R-:W1:Y:S01]  /*0460*/  S2UR UR8, SR_CgaCtaId ;  /* 0x00000000000879c3 */ /* 0x000e620000008800 */
[----:B------:R-:W-:Y:S01]  /*0470*/  UMOV UR4, 0x400 ;  /* 0x0000040000047882 */ /* 0x000fe20000000000 */
[----:B------:R-:W-:Y:S01]  /*0480*/  UMOV UR5, 0x1 ;  /* 0x0000000100057882 */ /* 0x000fe20000000000 */
[----:B------:R-:W-:Y:S01]  /*0490*/  UMOV UR6, 0x100 ;  /* 0x0000010000067882 */ /* 0x000fe20000000000 */
[----:B------:R-:W-:Y:S01]  /*04a0*/  ELECT P0, URZ, PT ;  /* 0x00000000003f782f */ /* 0x000fe20003800000 */
[----:B------:R-:W-:-:S04]  /*04b0*/  UIADD3 UR6, -UR6, 0x100000, URZ ;  /* 0x0010000006067890 */ /* 0x000fc8000fffe13f */
[----:B------:R-:W-:Y:S02]  /*04c0*/  USHF.L.U32 UR7, UR6, 0xb, URZ ;  /* 0x0000000b06077899 */ /* 0x000fe4000800063f */
[----:B------:R-:W-:Y:S02]  /*04d0*/  USHF.L.U32 UR6, UR6, 0x1, URZ ;  /* 0x0000000106067899 */ /* 0x000fe4000800063f */
[----:B-1----:R-:W-:Y:S02]  /*04e0*/  ULEA UR8, UR8, UR4, 0x18 ;  /* 0x0000000408087291 */ /* 0x002fe4000f8ec03f */
[----:B------:R-:W-:-:S04]  /*04f0*/  UIADD3 UR4, -UR5, 0x100000, URZ ;  /* 0x0010000005047890 */ /* 0x000fc8000fffe13f */
[----:B------:R-:W-:Y:S02]  /*0500*/  USHF.L.U32 UR5, UR4, 0xb, URZ ;  /* 0x0000000b04057899 */ /* 0x000fe4000800063f */
[----:B------:R-:W-:Y:S01]  /*0510*/  USHF.L.U32 UR4, UR4, 0x1, URZ ;  /* 0x0000000104047899 */ /* 0x000fe2000800063f */
[----:B------:R-:W1:Y:S11]  /*0520*/  FENCE.VIEW.ASYNC.S ;  /* 0x00000000000073c6 */ /* 0x000e760000000000 */
[----:B-1----:R1:W2:Y:S01]  /*0530*/  SYNCS.EXCH.64 URZ, [UR8], UR4 ;  /* 0x00000004083f75b2 */ /* 0x0022a20008000100 */
[----:B------:R1:W3:Y:S01]  /*0540*/  SYNCS.EXCH.64 URZ, [UR8+0x30], UR6 ;  /* 0x00003006083f75b2 */ /* 0x0002e20008000100 */
[----:B------:R1:W4:Y:S01]  /*0550*/  SYNCS.EXCH.64 URZ, [UR8+0x8], UR4 ;  /* 0x00000804083f75b2 */ /* 0x0003220008000100 */
[----:B------:R1:W1:Y:S01]  /*0560*/  SYNCS.EXCH.64 URZ, [UR8+0x38], UR6 ;  /* 0x00003806083f75b2 */ /* 0x0002620008000100 */
        /* <DEDUP_REMOVED lines=8> */
[----:B------:R-:W-:Y:S01]  /*05f0*/  NOP ;  /* 0x0000000000007918 */ /* 0x000fe20000000000 */
.L_x_5:
[----:B------:R-:W5:Y:S01]  /*0600*/  SHFL.IDX PT, R6, R11, RZ, 0x1f ;  /* 0x00001fff0b067589 */ /* 0x000f6200000e0000 */
[----:B------:R-:W1:Y:S01]  /*0610*/  LDC R2, c[0x0][0x904] ;  /* 0x00024100ff027b82 */ /* 0x000e620000000800 */
[----:B------:R-:W-:Y:S01]  /*0620*/  NOP ;  /* 0x0000000000007918 */ /* 0x000fe20000000000 */
[----:B-----5:R-:W-:-:S13]  /*0630*/  ISETP.NE.AND P0, PT, R6, RZ, PT ;  /* 0x000000ff0600720c */ /* 0x020fda0003f05270 */
[----:B------:R-:W-:Y:S05]  /*0640*/  @P0 BRA `(.L_x_6) ;  /* 0x0000000000580947 */ /* 0x000fea0003800000 */
[----:B-1----:R-:W1:Y:S01]  /*0650*/  S2UR UR5, SR_CgaCtaId ;  /* 0x00000000000579c3 */ /* 0x002e620000008800 */
[----:B------:R-:W-:Y:S01]  /*0660*/  UMOV UR4, 0x400 ;  /* 0x0000040000047882 */ /* 0x000fe20000000000 */
[----:B------:R-:W-:Y:S01]  /*0670*/  UMOV UR6, 0x20 ;  /* 0x0000002000067882 */ /* 0x000fe20000000000 */
[----:B------:R-:W-:Y:S01]  /*0680*/  UMOV UR7, 0x100 ;  /* 0x0000010000077882 */ /* 0x000fe20000000000 */
[----:B------:R-:W-:Y:S01]  /*0690*/  ELECT P0, URZ, PT ;  /* 0x00000000003f782f */ /* 0x000fe20003800000 */
[----:B-1----:R-:W-:Y:S02]  /*06a0*/  ULEA UR8, UR5, UR4, 0x18 ;  /* 0x0000000405087291 */ /* 0x002fe4000f8ec03f */
[----:B------:R-:W-:-:S04]  /*06b0*/  UIADD3 UR4, -UR6, 0x100000, URZ ;  /* 0x0010000006047890 */ /* 0x000fc8000fffe13f */
[----:B------:R-:W-:Y:S02]  /*06c0*/  USHF.L.U32 UR5, UR4, 0xb, URZ ;  /* 0x0000000b04057899 */ /* 0x000fe4000800063f */
[----:B------:R-:W-:Y:S02]  /*06d0*/  USHF.L.U32 UR4, UR4, 0x1, URZ ;  /* 0x0000000104047899 */ /* 0x000fe4000800063f */
[----:B------:R-:W-:-:S04]  /*06e0*/  UIADD3 UR6, -UR7, 0x100000, URZ ;  /* 0x0010000007067890 */ /* 0x000fc8000fffe13f */
[----:B------:R-:W-:Y:S02]  /*06f0*/  USHF.L.U32 UR7, UR6, 0xb, URZ ;  /* 0x0000000b06077899 */ /* 0x000fe4000800063f */
[----:B------:R-:W-:Y:S01]  /*0700*/  USHF.L.U32 UR6, UR6, 0x1, URZ ;  /* 0x0000000106067899 */ /* 0x000fe2000800063f */
[----:B------:R-:W1:Y:S03]  /*0710*/  FENCE.VIEW.ASYNC.S ;  /* 0x00000000000073c6 */ /* 0x000e660000000000 */
[----:B-1----:R1:W1:Y:S08]  /*0720*/  SYNCS.EXCH.64 URZ, [UR8+0x60], UR4 ;  /* 0x00006004083f75b2 */ /* 0x0022700008000100 */
        /* <DEDUP_REMOVED lines=8> */
.L_x_6:
[----:B------:R-:W5:Y:S01]  /*07b0*/  SHFL.IDX PT, R11, R11, RZ, 0x1f ;  /* 0x00001fff0b0b7589 */ /* 0x000f6200000e0000 */
[----:B-1----:R-:W-:Y:S02]  /*07c0*/  ISETP.NE.AND P6, PT, R2, 0x1, PT ;  /* 0x000000010200780c */ /* 0x002fe40003fc5270 */
[----:B------:R-:W-:Y:S01]  /*07d0*/  ELECT P0, URZ, PT ;  /* 0x00000000003f782f */ /* 0x000fe20003800000 */
[----:B------:R-:W1:Y:S01]  /*07e0*/  S2UR UR36, SR_CgaCtaId ;  /* 0x00000000002479c3 */ /* 0x000e620000008800 */
[----:B------:R-:W2:Y:S01]  /*07f0*/  S2R R6, SR_CTAID.Y ;  /* 0x0000000000067919 */ /* 0x000ea20000002600 */
[----:B------:R-:W-:Y:S01]  /*0800*/  P2R R7, PR, RZ, 0x40 ;  /* 0x00000040ff077803 */ /* 0x000fe20000000000 */
[----:B------:R-:W-:Y:S01]  /*0810*/  UMOV UR4, 0x20 ;  /* 0x0000002000047882 */ /* 0x000fe20000000000 */
[C---:B------:R-:W-:Y:S01]  /*0820*/  ISETP.NE.AND P3, PT, R0.reuse, RZ, PT ;  /* 0x000000ff0000720c */ /* 0x040fe20003f65270 */
[----:B------:R-:W3:Y:S01]  /*0830*/  S2R R8, SR_CTAID.X ;  /* 0x0000000000087919 */ /* 0x000ee20000002500 */
[----:B------:R-:W-:Y:S01]  /*0840*/  ISETP.NE.AND P4, PT, R9, RZ, PT ;  /* 0x000000ff0900720c */ /* 0x000fe20003f85270 */
[----:B------:R-:W-:Y:S01]  /*0850*/  NOP ;  /* 0x0000000000007918 */ /* 0x000fe20000000000 */
[----:B------:R-:W-:Y:S01]  /*0860*/  UMOV UR37, 0x1 ;  /* 0x0000000100257882 */ /* 0x000fe20000000000 */
[----:B------:R-:W-:Y:S01]  /*0870*/  BSSY B6, `(.L_x_7) ;  /* 0x000076d000067945 */ /* 0x000fe20003800000 */
[----:B------:R-:W3:Y:S08]  /*0880*/  @P6 LDC R17, c[0x0][0x10] ;  /* 0x00000400ff116b82 */ /* 0x000ef00000000800 */
[----:B------:R-:W4:Y:S01]  /*0890*/  @!P6 LDC R7, c[0x0][0xc] ;  /* 0x00000300ff07eb82 */ /* 0x000f220000000800 */
[----:B-----5:R-:W-:Y:S01]  /*08a0*/  ISETP.NE.OR P1, PT, R11, RZ, !P0 ;  /* 0x000000ff0b00720c */ /* 0x020fe20004725670 */
[----:B------:R-:W-:Y:S01]  /*08b0*/  @P6 IMAD.MOV.U32 R11, RZ, RZ, RZ ;  /* 0x000000ffff0b6224 */ /* 0x000fe200078e00ff */
[----:B------:R-:W-:-:S04]  /*08c0*/  ISETP.EQ.OR P0, PT, R0, 0x3, !P3 ;  /* 0x000000030000780c */ /* 0x000fc80005f02670 */
[----:B------:R-:W-:-:S04]  /*08d0*/  ISETP.EQ.AND P0, PT, R9, RZ, P0 ;  /* 0x000000ff0900720c */ /* 0x000fc80000702270 */
[----:B------:R-:W-:Y:S01]  /*08e0*/  SEL R22, RZ, 0x1, !P0 ;  /* 0x00000001ff167807 */ /* 0x000fe20004000000 */
[----:B--2---:R-:W-:Y:S02]  /*08f0*/  @P6 IMAD.MOV.U32 R10, RZ, RZ, R6 ;  /* 0x000000ffff0a6224 */ /* 0x004fe400078e0006 */
[----:B------:R-:W-:Y:S01]  /*0900*/  VOTEU.ALL UP0, P1 ;  /* 0x00000000003f7886 */ /* 0x000fe20000800000 */
[----:B------:R-:W-:Y:S01]  /*0910*/  VOTEU.ALL UP1, P1 ;  /* 0x00000000003f7886 */ /* 0x000fe20000820000 */
[----:B---3--:R-:W-:Y:S01]  /*0920*/  @P6 IMAD.WIDE.U32 R16, R8, R17, R10 ;  /* 0x0000001108106225 */ /* 0x008fe200078e000a */
[----:B------:R-:W-:Y:S02]  /*0930*/  @P6 MOV R11, RZ ;  /* 0x000000ff000b6202 */ /* 0x000fe40000000f00 */
[----:B------:R-:W-:Y:S01]  /*0940*/  @!UP0 UMOV UR6, 0x400 ;  /* 0x0000040000068882 */ /* 0x000fe20000000000 */
[----:B------:R-:W-:-:S04]  /*0950*/  @!UP0 UIADD3 UR4, -UR4, 0x100000, URZ ;  /* 0x0010000004048890 */ /* 0x000fc8000fffe13f */
[----:B------:R-:W-:Y:S02]  /*0960*/  @!UP0 USHF.L.U32 UR5, UR4, 0xb, URZ ;  /* 0x0000000b04058899 */ /* 0x000fe4000800063f */
[----:B------:R-:W-:Y:S01]  /*0970*/  @!UP0 USHF.L.U32 UR4, UR4, 0x1, URZ ;  /* 0x0000000104048899 */ /* 0x000fe2000800063f */
[----:B------:R-:W-:Y:S01]  /*0980*/  @!P6 IMAD.MOV.U32 R10, RZ, RZ, R6 ;  /* 0x000000ffff0ae224 */ /* 0x000fe200078e0006 */
[----:B-1----:R-:W-:Y:S01]  /*0990*/  @!UP0 ULEA UR8, UR36, UR6, 0x18 ;  /* 0x0000000624088291 */ /* 0x002fe2000f8ec03f */
[----:B------:R-:W-:Y:S01]  /*09a0*/  @P6 IMAD.IADD R17, R17, 0x1, R11 ;  /* 0x0000000111116824 */ /* 0x000fe200078e020b */
[----:B------:R-:W-:Y:S01]  /*09b0*/  VOTEU.ALL UP0, P1 ;  /* 0x00000000003f7886 */ /* 0x000fe20000800000 */
[----:B------:R-:W-:Y:S01]  /*09c0*/  ULDC UR6, c[0x0][0xc] ;  /* 0x0000030000067ab9 */ /* 0x000fe20000000800 */
[----:B------:R-:W-:Y:S01]  /*09d0*/  ULDC UR7, c[0x0][0x10] ;  /* 0x0000040000077ab9 */ /* 0x000fe20000000800 */
[----:B------:R-:W-:Y:S01]  /*09e0*/  VIADD R11, R9, 0xffffffff ;  /* 0xffffffff090b7836 */ /* 0x000fe20000000000 */
[----:B------:R-:W-:Y:S01]  /*09f0*/  ISETP.EQ.AND P1, PT, R0, 0x2, !P4 ;  /* 0x000000020000780c */ /* 0x000fe20006722270 */
[----:B------:R-:W-:-:S03]  /*0a00*/  IMAD.MOV.U32 R9, RZ, RZ, RZ ;  /* 0x000000ffff097224 */ /* 0x000fc600078e00ff */
[----:B------:R-:W-:Y:S01]  /*0a10*/  ISETP.GE.U32.AND P5, PT, R11, 0x2, PT ;  /* 0x000000020b00780c */ /* 0x000fe20003fa6070 */
[----:B----4-:R-:W-:Y:S01]  /*0a20*/  @!P6 IMAD.WIDE.U32 R6, R7, R10, R8 ;  /* 0x0000000a0706e225 */ /* 0x010fe200078e0008 */
[----:B------:R-:W1:Y:S02]  /*0a30*/  FENCE.VIEW.ASYNC.S ;  /* 0x00000000000073c6 */ /* 0x000e640000000000 */
[----:B-1----:R-:W1:Y:S01]  /*0a40*/  @!UP0 SYNCS.EXCH.64 URZ, [UR8+0xa0], UR4 ;  /* 0x0000a004083f85b2 */ /* 0x002e620008000100 */
[----:B------:R-:W-:Y:S01]  /*0a50*/  SEL R19, RZ, 0x1, !P1 ;  /* 0x00000001ff137807 */ /* 0x000fe20004800000 */
[----:B------:R-:W-:Y:S01]  /*0a60*/  @!P6 IMAD.MOV.U32 R16, RZ, RZ, R6 ;  /* 0x000000ffff10e224 */ /* 0x000fe200078e0006 */
[----:B------:R-:W-:Y:S01]  /*0a70*/  SEL R22, R22, 0x2, P5 ;  /* 0x0000000216167807 */ /* 0x000fe20002800000 */
[----:B------:R-:W-:Y:S01]  /*0a80*/  @!P6 IMAD.MOV.U32 R17, RZ, RZ, R7 ;  /* 0x000000ffff11e224 */ /* 0x000fe200078e0007 */
[----:B------:R-:W-:Y:S01]  /*0a90*/  SEL R19, R19, 0x2, P5 ;  /* 0x0000000213137807 */ /* 0x000fe20002800000 */
[----:B------:R2:W1:Y:S01]  /*0aa0*/  @!UP1 SYNCS.EXCH.64 URZ, [UR8+0xa8], UR4 ;  /* 0x0000a804083f95b2 */ /* 0x0004620008000100 */
[----:B------:R-:W-:Y:S01]  /*0ab0*/  NOP ;  /* 0x0000000000007918 */ /* 0x000fe20000000000 */
[----:B--2---:R-:W-:-:S03]  /*0ac0*/  UIMAD.WIDE.U32 UR4, UR6, UR7, URZ ;  /* 0x00000007060472a5 */ /* 0x004fc6000f8e003f */
[----:B------:R-:W-:Y:S02]  /*0ad0*/  ULDC UR6, c[0x0][0x14] ;  /* 0x0000050000067ab9 */ /* 0x000fe40000000800 */
[----:B------:R-:W-:Y:S02]  /*0ae0*/  UIMAD.WIDE.U32 UR40, UR4, UR6, URZ ;  /* 0x00000006042872a5 */ /* 0x000fe4000f8e003f */
[----:B------:R-:W-:-:S04]  /*0af0*/  UIMAD UR38, UR5, UR6, URZ ;  /* 0x00000006052672a4 */ /* 0x000fc8000f8e023f */
[----:B------:R-:W-:Y:S01]  /*0b00*/  UIADD3 UR38, UR41, UR38, URZ ;  /* 0x0000002629267290 */ /* 0x000fe2000fffe03f */
[----:B-1----:R-:W-:Y:S06]  /*0b10*/  BAR.SYNC.DEFER_BLOCKING 0x0 ;  /* 0x0000000000007b1d */ /* 0x002fec0000010000 */
[----:B------:R-:W-:Y:S05]  /*0b20*/  @!P4 BRA `(.L_x_8) ;  /* 0x0000004800b0c947 */ /* 0x000fea0003800000 */
[----:B------:R-:W-:-:S13]  /*0b30*/  ISETP.GT.U32.AND P0, PT, R11, 0x1, PT ;  /* 0x000000010b00780c */ /* 0x000fda0003f04070 */
[----:B------:R-:W-:Y:S05]  /*0b40*/  @P0 BRA `(.L_x_9) ;  /* 0x0000007000fc0947 */ /* 0x000fea0003800000 */
[----:B------:R-:W-:Y:S01]  /*0b50*/  ULDC.64 UR4, c[0x0][0x8f8] ;  /* 0x00023e0000047ab9 */ /* 0x000fe20000000a00 */
[----:B------:R-:W-:Y:S01]  /*0b60*/  UMOV UR47, 0xffffffff ;  /* 0xffffffff002f7882 */ /* 0x000fe20000000000 */
[----:B------:R-:W-:Y:S01]  /*0b70*/  ISETP.GE.U32.AND P0, PT, R16, UR4, PT ;  /* 0x0000000410007c0c */ /* 0x000fe2000bf06070 */
[----:B------:R-:W-:Y:S01]  /*0b80*/  IMAD.MOV.U32 R96, RZ, RZ, -0x1 ;  /* 0xffffffffff607424 */ /* 0x000fe200078e00ff */
[----:B------:R-:W-:Y:S01]  /*0b90*/  PRMT R88, RZ, 0x7610, R88 ;  /* 0x00007610ff587816 */ /* 0x000fe20000000058 */
[----:B------:R-:W-:Y:S01]  /*0ba0*/  IMAD.MOV.U32 R98, RZ, RZ, -0x1 ;  /* 0xffffffffff627424 */ /* 0x000fe200078e00ff */
[----:B------:R-:W-:Y:S02]  /*0bb0*/  ISETP.GE.U32.AND.EX P0, PT, R17, UR5, PT, P0 ;  /* 0x0000000511007c0c */ /* 0x000fe4000bf06100 */
[----:B------:R-:W-:-:S11]  /*0bc0*/  PRMT R0, RZ, 0x7610, R0 ;  /* 0x00007610ff007816 */ /* 0x000fd60000000000 */
[----:B------:R-:W-:Y:S05]  /*0bd0*/  @P0 BRA `(.L_x_10) ;  /* 0x0000000400580947 */ /* 0x000fea0003800000 */
[----:B------:R-:W1:Y:S01]  /*0be0*/  LDC.64 R14, c[0x0][0x8d0] ;  /* 0x00023400ff0e7b82 */ /* 0x000e620000000a00 */
[----:B------:R-:W-:Y:S01]  /*0bf0*/  MOV R4, R16 ;  /* 0x0000001000047202 */ /* 0x000fe20000000f00 */
[----:B------:R-:W-:-:S06]  /*0c00*/  IMAD.MOV.U32 R5, RZ, RZ, R17 ;  /* 0x000000ffff057224 */ /* 0x000fcc00078e0011 */
[----:B------:R-:W2:Y:S08]  /*0c10*/  LDC R0, c[0x0][0x8d8] ;  /* 0x00023600ff007b82 */ /* 0x000eb00000000800 */
[----:B------:R-:W3:Y:S01]  /*0c20*/  LDC.64 R20, c[0x0][0x8c8] ;  /* 0x00023200ff147b82 */ /* 0x000ee20000000a00 */
[----:B-1----:R-:W-:-:S04]  /*0c30*/  ISETP.NE.U32.AND P0, PT, R14, RZ, PT ;  /* 0x000000ff0e00720c */ /* 0x002fc80003f05070 */
[----:B------:R-:W-:-:S13]  /*0c40*/  ISETP.NE.AND.EX P0, PT, R15, RZ, PT, P0 ;  /* 0x000000ff0f00720c */ /* 0x000fda0003f05300 */
[----:B--23--:R-:W-:Y:S05]  /*0c50*/  @!P0 BRA `(.L_x_11) ;  /* 0x0000000000288947 */ /* 0x00cfea0003800000 */
[----:B------:R-:W1:Y:S02]  /*0c60*/  LDC R3, c[0x0][0x8dc] ;  /* 0x00023700ff037b82 */ /* 0x000e640000000800 */
[----:B-1----:R-:W-:-:S05]  /*0c70*/  IADD3 R3, P0, R16, R3, RZ ;  /* 0x0000000310037210 */ /* 0x002fca0007f1e0ff */
[----:B------:R-:W-:-:S04]  /*0c80*/  IMAD.X R11, RZ, RZ, R17, P0 ;  /* 0x000000ffff0b7224 */ /* 0x000fc800000e0611 */
[----:B------:R-:W-:-:S04]  /*0c90*/  IMAD.WIDE.U32 R4, R11, R14, RZ ;  /* 0x0000000e0b047225 */ /* 0x000fc800078e00ff */
[----:B------:R-:W-:-:S04]  /*0ca0*/  IMAD.WIDE.U32 R6, P0, R3, R15, R4 ;  /* 0x0000000f03067225 */ /* 0x000fc80007800004 */
[----:B------:R-:W-:-:S04]  /*0cb0*/  IMAD.WIDE.U32 R4, R3, R14, RZ ;  /* 0x0000000e03047225 */ /* 0x000fc800078e00ff */
[----:B------:R-:W-:Y:S01]  /*0cc0*/  IMAD.X R13, RZ, RZ, RZ, P0 ;  /* 0x000000ffff0d7224 */ /* 0x000fe200000e06ff */
[----:B------:R-:W-:Y:S01]  /*0cd0*/  IADD3 RZ, P0, R5, R6, RZ ;  /* 0x0000000605ff7210 */ /* 0x000fe20007f1e0ff */
[----:B------:R-:W-:-:S04]  /*0ce0*/  IMAD.MOV.U32 R12, RZ, RZ, R7 ;  /* 0x000000ffff0c7224 */ /* 0x000fc800078e0007 */
[----:B------:R-:W-:-:S08]  /*0cf0*/  IMAD.WIDE.U32.X R4, R11, R15, R12, P0 ;  /* 0x0000000f0b047225 */ /* 0x000fd000000e040c */
.L_x_11:
[-CC-:B------:R-:W-:Y:S01]  /*0d00*/  SHF.R.U64 R27, R4, R0.reuse, R5.reuse ;  /* 0x00000000041b7219 */ /* 0x180fe20000001205 */
[----:B------:R-:W1:Y:S01]  /*0d10*/  LDC.64 R24, c[0x0][0x8e8] ;  /* 0x00023a00ff187b82 */ /* 0x000e620000000a00 */
[----:B------:R-:W-:Y:S01]  /*0d20*/  SHF.R.U32.HI R0, RZ, R0, R5 ;  /* 0x00000000ff007219 */ /* 0x000fe20000011605 */
[----:B------:R-:W-:Y:S01]  /*0d30*/  ULDC UR4, c[0x0][0x150] ;  /* 0x0000540000047ab9 */ /* 0x000fe20000000800 */
[----:B------:R-:W-:-:S05]  /*0d40*/  IADD3 R3, P0, RZ, -R27, RZ ;  /* 0x8000001bff037210 */ /* 0x000fca0007f1e0ff */
[----:B------:R-:W-:Y:S01]  /*0d50*/  IMAD.X R5, RZ, RZ, ~R0, P0 ;  /* 0x000000ffff057224 */ /* 0x000fe200000e0e00 */
[----:B------:R-:W2:Y:S03]  /*0d60*/  LDC R6, c[0x0][0x8c0] ;  /* 0x00023000ff067b82 */ /* 0x000ea60000000800 */
[-C--:B------:R-:W-:Y:S02]  /*0d70*/  IMAD R0, R5, R20.reuse, RZ ;  /* 0x0000001405007224 */ /* 0x080fe400078e02ff */
[----:B------:R-:W-:-:S03]  /*0d80*/  IMAD.WIDE.U32 R4, R3, R20, R16 ;  /* 0x0000001403047225 */ /* 0x000fc600078e0010 */
[----:B------:R-:W3:Y:S01]  /*0d90*/  LDC R14, c[0x0][0x8b0] ;  /* 0x00022c00ff0e7b82 */ /* 0x000ee20000000800 */
[----:B------:R-:W-:Y:S01]  /*0da0*/  IMAD R3, R3, R21, R0 ;  /* 0x0000001503037224 */ /* 0x000fe200078e0200 */
[----:B------:R-:W-:-:S03]  /*0db0*/  I2FP.F32.U32 R0, R8 ;  /* 0x0000000800007245 */ /* 0x000fc60000201000 */
[----:B------:R-:W-:Y:S02]  /*0dc0*/  IMAD.IADD R5, R5, 0x1, R3 ;  /* 0x0000000105057824 */ /* 0x000fe400078e0203 */
[----:B------:R-:W-:Y:S01]  /*0dd0*/  FMUL R0, R0, UR4 ;  /* 0x0000000400007c20 */ /* 0x000fe20008400000 */
[----:B------:R-:W4:Y:S01]  /*0de0*/  LDC R3, c[0x0][0x144] ;  /* 0x00005100ff037b82 */ /* 0x000f220000000800 */
[----:B-1----:R-:W-:Y:S01]  /*0df0*/  ISETP.NE.U32.AND P0, PT, R24, RZ, PT ;  /* 0x000000ff1800720c */ /* 0x002fe20003f05070 */
[----:B------:R-:W-:-:S03]  /*0e00*/  ULDC UR4, c[0x0][0x154] ;  /* 0x0000550000047ab9 */ /* 0x000fc60000000800 */
[----:B------:R-:W1:Y:S01]  /*0e10*/  F2I.U32.TRUNC.NTZ R0, R0 ;  /* 0x0000000000007305 */ /* 0x000e62000020f000 */
[----:B------:R-:W-:Y:S02]  /*0e20*/  ISETP.NE.AND.EX P0, PT, R25, RZ, PT, P0 ;  /* 0x000000ff1900720c */ /* 0x000fe40003f05300 */
[----:B------:R-:W4:Y:S01]  /*0e30*/  LDC R13, c[0x0][0x148] ;  /* 0x00005200ff0d7b82 */ /* 0x000f220000000800 */
[-CC-:B--2---:R-:W-:Y:S02]  /*0e40*/  SHF.R.U64 R12, R4, R6.reuse, R5.reuse ;  /* 0x00000006040c7219 */ /* 0x184fe40000001205 */
[----:B------:R-:W-:Y:S01]  /*0e50*/  SHF.R.U32.HI R5, RZ, R6, R5 ;  /* 0x00000006ff057219 */ /* 0x000fe20000011605 */
[----:B------:R-:W-:Y:S01]  /*0e60*/  IMAD.MOV.U32 R6, RZ, RZ, -0x1 ;  /* 0xffffffffff067424 */ /* 0x000fe200078e00ff */
[----:B------:R-:W-:-:S03]  /*0e70*/  I2FP.F32.U32 R4, R10 ;  /* 0x0000000a00047245 */ /* 0x000fc60000201000 */
[----:B------:R-:W2:Y:S01]  /*0e80*/  LDC R20, c[0x0][0x8a8] ;  /* 0x00022a00ff147b82 */ /* 0x000ea20000000800 */
[-CC-:B---3--:R-:W-:Y:S01]  /*0e90*/  SHF.R.U64 R28, R12, R14.reuse, R5.reuse ;  /* 0x0000000e0c1c7219 */ /* 0x188fe20000001205 */
[----:B------:R-:W-:Y:S01]  /*0ea0*/  FMUL R4, R4, UR4 ;  /* 0x0000000404047c20 */ /* 0x000fe20008400000 */
[----:B------:R-:W-:Y:S01]  /*0eb0*/  SHF.R.U32.HI R5, RZ, R14, R5 ;  /* 0x0000000eff057219 */ /* 0x000fe20000011605 */
[----:B-1----:R-:W-:Y:S01]  /*0ec0*/  IMAD.MOV R0, RZ, RZ, -R0 ;  /* 0x000000ffff007224 */ /* 0x002fe200078e0a00 */
[----:B------:R-:W-:Y:S01]  /*0ed0*/  ULDC UR4, c[0x0][0x900] ;  /* 0x0002400000047ab9 */ /* 0x000fe20000000800 */
[----:B------:R1:W3:Y:S01]  /*0ee0*/  F2I.U32.TRUNC.NTZ R11, R4 ;  /* 0x00000004000b7305 */ /* 0x0002e2000020f000 */
[--C-:B------:R-:W-:Y:S01]  /*0ef0*/  SHF.R.U64 R14, R28, UR4, R5.reuse ;  /* 0x000000041c0e7c19 */ /* 0x100fe20008001205 */
[----:B------:R-:W2:Y:S01]  /*0f00*/  LDC R21, c[0x0][0x8f0] ;  /* 0x00023c00ff157b82 */ /* 0x000ea20000000800 */
[----:B----4-:R-:W-:Y:S01]  /*0f10*/  IMAD R0, R3, R0, R8 ;  /* 0x0000000003007224 */ /* 0x010fe200078e0208 */
[----:B------:R-:W-:-:S02]  /*0f20*/  SHF.R.U32.HI R5, RZ, UR4, R5 ;  /* 0x00000004ff057c19 */ /* 0x000fc40008011605 */
[----:B------:R-:W-:Y:S02]  /*0f30*/  SHF.L.U32 R3, R6, UR4, RZ ;  /* 0x0000000406037c19 */ /* 0x000fe400080006ff */
[----:B-1----:R-:W-:Y:S02]  /*0f40*/  MOV R4, R14 ;  /* 0x0000000e00047202 */ /* 0x002fe40000000f00 */
[----:B------:R-:W1:Y:S08]  /*0f50*/  LDC R23, c[0x0][0x8e0] ;  /* 0x00023800ff177b82 */ /* 0x000e700000000800 */
[----:B------:R-:W4:Y:S01]  /*0f60*/  LDC R26, c[0x0][0x8b8] ;  /* 0x00022e00ff1a7b82 */ /* 0x000f220000000800 */
[----:B---3--:R-:W-:Y:S05]  /*0f70*/  @!P0 BRA `(.L_x_12) ;  /* 0x0000000000288947 */ /* 0x008fea0003800000 */
[----:B------:R-:W3:Y:S02]  /*0f80*/  LDC R9, c[0x0][0x8f4] ;  /* 0x00023d00ff097b82 */ /* 0x000ee40000000800 */
[----:B---3--:R-:W-:-:S05]  /*0f90*/  IADD3 R9, P0, R14, R9, RZ ;  /* 0x000000090e097210 */ /* 0x008fca0007f1e0ff */
        /* <DEDUP_REMOVED lines=8> */
.L_x_12:
[----:B------:R-:W-:Y:S01]  /*1020*/  LOP3.LUT R3, RZ, R3, RZ, 0x33, !PT ;  /* 0x00000003ff037212 */ /* 0x000fe200078e33ff */
[----:B------:R-:W-:Y:S01]  /*1030*/  USHF.L.U32 UR4, UR37, UR4, URZ ;  /* 0x0000000425047299 */ /* 0x000fe2000800063f */
[----:B--2---:R-:W-:Y:S01]  /*1040*/  SHF.R.U64 R4, R4, R21, R5 ;  /* 0x0000001504047219 */ /* 0x004fe20000001205 */
[----:B------:R-:W-:Y:S01]  /*1050*/  VIADD R5, R20, 0xffffffff ;  /* 0xffffffff14057836 */ /* 0x000fe20000000000 */
[----:B------:R-:W-:Y:S01]  /*1060*/  LOP3.LUT R3, R28, R3, RZ, 0xc0, !PT ;  /* 0x000000031c037212 */ /* 0x000fe200078ec0ff */
[----:B------:R-:W-:Y:S01]  /*1070*/  IMAD.MOV R11, RZ, RZ, -R11 ;  /* 0x000000ffff0b7224 */ /* 0x000fe200078e0a0b */
[----:B------:R-:W-:Y:S01]  /*1080*/  R2UR UR47, R27 ;  /* 0x000000001b2f72ca */ /* 0x000fe200000e0000 */
[----:B------:R-:W-:Y:S01]  /*1090*/  IMAD.MOV R6, RZ, RZ, -R4 ;  /* 0x000000ffff067224 */ /* 0x000fe200078e0a04 */
[----:B------:R-:W-:Y:S01]  /*10a0*/  LOP3.LUT R5, R12, R5, RZ, 0xc0, !PT ;  /* 0x000000050c057212 */ /* 0x000fe200078ec0ff */
[----:B------:R-:W-:Y:S02]  /*10b0*/  IMAD R7, R4, UR4, R3 ;  /* 0x0000000404077c24 */ /* 0x000fe4000f8e0203 */
[----:B------:R-:W-:-:S02]  /*10c0*/  @P6 IMAD R0, R13, R11, R10 ;  /* 0x0000000b0d006224 */ /* 0x000fc400078e020a */
[----:B-1----:R-:W-:Y:S02]  /*10d0*/  IMAD R3, R6, R23, R14 ;  /* 0x0000001706037224 */ /* 0x002fe400078e020e */
[----:B----4-:R-:W-:Y:S02]  /*10e0*/  IMAD R0, R7, R26, R0 ;  /* 0x0000001a07007224 */ /* 0x010fe400078e0200 */
[----:B------:R-:W-:Y:S02]  /*10f0*/  IMAD R3, R3, R20, R5 ;  /* 0x0000001403037224 */ /* 0x000fe400078e0205 */
[----:B------:R-:W-:-:S03]  /*1100*/  IMAD.MOV.U32 R4, RZ, RZ, 0x1 ;  /* 0x00000001ff047424 */ /* 0x000fc600078e00ff */
[----:B------:R-:W-:Y:S02]  /*1110*/  SEL R98, R3, R0, !P6 ;  /* 0x0000000003627207 */ /* 0x000fe40007000000 */
[----:B------:R-:W-:Y:S02]  /*1120*/  SEL R96, R0, R3, !P6 ;  /* 0x0000000300607207 */ /* 0x000fe40007000000 */
[----:B------:R-:W-:-:S07]  /*1130*/  PRMT R0, R4, 0x7610, R0 ;  /* 0x0000761004007816 */ /* 0x000fce0000000000 */
.L_x_10:
[----:B------:R-:W-:-:S08]  /*1140*/  NOP ;  /* 0x0000000000007918 */ /* 0x000fd00000000000 */
[----:B------:R-:W1:Y:S02]  /*1150*/  USETMAXREG.TRY_ALLOC.CTAPOOL UP0, 0xe8 ;  /* 0x000000e8000079c8 */ /* 0x000e640008000600 */
[----:B-1----:R-:W-:-:S13]  /*1160*/  PLOP3.LUT P0, PT, PT, PT, UP0, 0x80, 0x0 ;  /* 0x000000000000781c */ /* 0x002fda0003f0f008 */
[----:B------:R-:W-:Y:S05]  /*1170*/  @!P0 BRA `(.L_x_10) ;  /* 0xfffffffc00f08947 */ /* 0x000fea000383ffff */
[----:B------:R-:W-:Y:S02]  /*1180*/  ULDC.64 UR4, c[0x0][0x590] ;  /* 0x0001640000047ab9 */ /* 0x000fe40000000a00 */
[----:B------:R-:W-:Y:S01]  /*1190*/  IMAD.U32 R101, RZ, RZ, UR4 ;  /* 0x00000004ff657e24 */ /* 0x000fe2000f8e00ff */
[----:B------:R-:W-:-:S04]  /*11a0*/  MOV R103, UR5 ;  /* 0x0000000500677c02 */ /* 0x000fc80008000f00 */
[----:B------:R-:W-:-:S04]  /*11b0*/  ISETP.NE.U32.AND P0, PT, R101, RZ, PT ;  /* 0x000000ff6500720c */ /* 0x000fc80003f05070 */
[----:B------:R-:W-:-:S13]  /*11c0*/  ISETP.NE.AND.EX P0, PT, R103, RZ, PT, P0 ;  /* 0x000000ff6700720c */ /* 0x000fda0003f05300 */
[----:B------:R-:W-:Y:S05]  /*11d0*/  @P0 BRA `(.L_x_13) ;  /* 0x00000000002c0947 */ /* 0x000fea0003800000 */
[----:B------:R-:W-:Y:S02]  /*11e0*/  ULDC.64 UR4, c[0x0][0x588] ;  /* 0x0001620000047ab9 */ /* 0x000fe40000000a00 */
[----:B------:R-:W-:-:S04]  /*11f0*/  ISETP.NE.U32.AND P0, PT, RZ, UR4, PT ;  /* 0x00000004ff007c0c */ /* 0x000fc8000bf05070 */
[----:B------:R-:W-:-:S13]  /*1200*/  ISETP.NE.AND.EX P0, PT, RZ, UR5, PT, P0 ;  /* 0x00000005ff007c0c */ /* 0x000fda000bf05300 */
[----:B------:R-:W-:Y:S05]  /*1210*/  @!P0 BRA `(.L_x_14) ;  /* 0x0000000000108947 */ /* 0x000fea0003800000 */
[----:B------:R-:W1:Y:S02]  /*1220*/  LDC.64 R4, c[0x0][0x588] ;  /* 0x00016200ff047b82 */ /* 0x000e640000000a00 */
[----:B-1----:R1:W5:Y:S01]  /*1230*/  LDG.E R89, desc[UR52][R4.64] ;  /* 0x0000003404597981 */ /* 0x002362000c1e1900 */
[----:B------:R-:W-:Y:S01]  /*1240*/  IMAD.MOV.U32 R88, RZ, RZ, 0x1 ;  /* 0x00000001ff587424 */ /* 0x000fe200078e00ff */
[----:B------:R-:W-:Y:S06]  /*1250*/  BRA `(.L_x_13) ;  /* 0x00000000000c7947 */ /* 0x000fec0003800000 */
.L_x_14:
[----:B------:R-:W-:Y:S01]  /*1260*/  ULDC UR4, c[0x0][0x580] ;  /* 0x0001600000047ab9 */ /* 0x000fe20000000800 */
[----:B------:R-:W-:Y:S02]  /*1270*/  IMAD.MOV.U32 R88, RZ, RZ, 0x1 ;  /* 0x00000001ff587424 */ /* 0x000fe400078e00ff */
[----:B------:R-:W-:-:S07]  /*1280*/  IMAD.U32 R89, RZ, RZ, UR4 ;  /* 0x00000004ff597e24 */ /* 0x000fce000f8e00ff */
.L_x_13:
[----:B------:R-:W-:Y:S02]  /*1290*/  ULDC.64 UR4, c[0x0][0x5b0] ;  /* 0x00016c0000047ab9 */ /* 0x000fe40000000a00 */
[----:B------:R-:W-:-:S04]  /*12a0*/  ISETP.NE.U32.AND P0, PT, RZ, UR4, PT ;  /* 0x00000004ff007c0c */ /* 0x000fc8000bf05070 */
[----:B------:R-:W-:-:S13]  /*12b0*/  ISETP.NE.AND.EX P0, PT, RZ, UR5, PT, P0 ;  /* 0x00000005ff007c0c */ /* 0x000fda000bf05300 */
[----:B------:R-:W-:Y:S05]  /*12c0*/  @P0 BRA `(.L_x_15) ;  /* 0x0000000000240947 */ /* 0x000fea0003800000 */
[----:B------:R-:W-:Y:S02]  /*12d0*/  ULDC.64 UR4, c[0x0][0x5a8] ;  /* 0x00016a0000047ab9 */ /* 0x000fe40000000a00 */
[----:B------:R-:W-:-:S04]  /*12e0*/  ISETP.NE.U32.AND P0, PT, RZ, UR4, PT ;  /* 0x00000004ff007c0c */ /* 0x000fc8000bf05070 */
[----:B------:R-:W-:-:S13]  /*12f0*/  ISETP.NE.AND.EX P0, PT, RZ, UR5, PT, P0 ;  /* 0x00000005ff007c0c */ /* 0x000fda000bf05300 */
[----:B------:R-:W-:Y:S05]  /*1300*/  @!P0 BRA `(.L_x_16) ;  /* 0x00000000000c8947 */ /* 0x000fea0003800000 */
[----:B------:R-:W2:Y:S02]  /*1310*/  LDC.64 R90, c[0x0][0x5a8] ;  /* 0x00016a00ff5a7b82 */ /* 0x000ea40000000a00 */
[----:B--2---:R2:W5:Y:S01]  /*1320*/  LDG.E R90, desc[UR52][R90.64] ;  /* 0x000000345a5a7981 */ /* 0x004562000c1e1900 */
[----:B------:R-:W-:Y:S05]  /*1330*/  BRA `(.L_x_15) ;  /* 0x0000000000087947 */ /* 0x000fea0003800000 */
.L_x_16:
[----:B------:R-:W-:Y:S02]  /*1340*/  ULDC UR4, c[0x0][0x5a0] ;  /* 0x0001680000047ab9 */ /* 0x000fe40000000800 */
[----:B------:R-:W-:-:S07]  /*1350*/  IMAD.U32 R90, RZ, RZ, UR4 ;  /* 0x00000004ff5a7e24 */ /* 0x000fce000f8e00ff */
.L_x_15:
[----:B------:R-:W-:Y:S01]  /*1360*/  LOP3.LUT P1, RZ, R0, 0xff, RZ, 0xc0, !PT ;  /* 0x000000ff00ff7812 */ /* 0x000fe2000782c0ff */
[----:B------:R-:W-:Y:S01]  /*1370*/  UMOV UR39, URZ ;  /* 0x0000003f00277c82 */ /* 0x000fe20008000000 */
[----:B------:R-:W-:-:S11]  /*1380*/  PLOP3.LUT P0, PT, PT, PT, PT, 0x80, 0x0 ;  /* 0x000000000000781c */ /* 0x000fd60003f0f070 */
[----:B------:R-:W-:Y:S05]  /*1390*/  @!P1 BRA `(.L_x_17) ;  /* 0x0000003c00f89947 */ /* 0x000fea0003800000 */
[C---:B------:R-:W-:Y:S01]  /*13a0*/  IMAD.SHL.U32 R0, R18.reuse, 0x20, RZ ;  /* 0x0000002012007824 */ /* 0x040fe200078e00ff */
[----:B-1----:R-:W-:Y:S01]  /*13b0*/  SHF.R.U32.HI R4, RZ, 0x1, R18 ;  /* 0x00000001ff047819 */ /* 0x002fe20000011612 */
[----:B------:R-:W-:Y:S01]  /*13c0*/  IMAD.SHL.U32 R5, R18, 0x10, RZ ;  /* 0x0000001012057824 */ /* 0x000fe200078e00ff */
[----:B------:R-:W-:Y:S01]  /*13d0*/  ULDC UR4, c[0x0][0x28c] ;  /* 0x0000a30000047ab9 */ /* 0x000fe20000000800 */
[----:B------:R-:W-:Y:S01]  /*13e0*/  LOP3.LUT R99, R22, 0x1, RZ, 0xfc, !PT ;  /* 0x0000000116637812 */ /* 0x000fe200078efcff */
[----:B------:R-:W-:Y:S01]  /*13f0*/  UIADD3 UR4, UR4, 0x3f, URZ ;  /* 0x0000003f04047890 */ /* 0x000fe2000fffe03f */
[----:B------:R-:W-:Y:S01]  /*1400*/  LOP3.LUT R3, R0, 0xc0, RZ, 0xc0, !PT ;  /* 0x000000c000037812 */ /* 0x000fe200078ec0ff */
[----:B------:R-:W-:Y:S01]  /*1410*/  IMAD.MOV.U32 R92, RZ, RZ, 0x1 ;  /* 0x00000001ff5c7424 */ /* 0x000fe200078e00ff */
[----:B------:R-:W-:Y:S01]  /*1420*/  LOP3.LUT R5, R5, 0xe00, RZ, 0xc0, !PT ;  /* 0x00000e0005057812 */ /* 0x000fe200078ec0ff */
[----:B------:R-:W-:Y:S01]  /*1430*/  USHF.R.S32.HI UR5, URZ, 0x1f, UR4 ;  /* 0x0000001f3f057899 */ /* 0x000fe20008011404 */
[----:B------:R-:W-:Y:S01]  /*1440*/  LOP3.LUT R3, R3, 0x8, R4, 0xf8, !PT ;  /* 0x0000000803037812 */ /* 0x000fe200078ef804 */
[----:B------:R-:W-:Y:S01]  /*1450*/  IMAD.SHL.U32 R4, R18, 0x4, RZ ;  /* 0x0000000412047824 */ /* 0x000fe200078e00ff */
[----:B------:R-:W-:Y:S01]  /*1460*/  LOP3.LUT R5, R5, 0x20, R0, 0xf8, !PT ;  /* 0x0000002005057812 */ /* 0x000fe200078ef800 */
[----:B------:R-:W-:Y:S01]  /*1470*/  ULEA.HI UR5, UR5, UR4, URZ, 0x6 ;  /* 0x0000000405057291 */ /* 0x000fe2000f8f303f */
[----:B------:R-:W-:Y:S01]  /*1480*/  LOP3.LUT R100, R19, 0x1, RZ, 0xfc, !PT ;  /* 0x0000000113647812 */ /* 0x000fe200078efcff */
[----:B-----5:R-:W-:Y:S01]  /*1490*/  IMAD.MOV.U32 R97, RZ, RZ, R89 ;  /* 0x000000ffff617224 */ /* 0x020fe200078e0059 */
[----:B------:R-:W-:Y:S01]  /*14a0*/  LOP3.LUT R3, R3, 0x18, R4, 0x78, !PT ;  /* 0x0000001803037812 */ /* 0x000fe200078e7804 */
[----:B------:R-:W-:Y:S01]  /*14b0*/  ULDC.64 UR54, c[0x0][0x198] ;  /* 0x0000660000367ab9 */ /* 0x000fe20000000a00 */
[----:B------:R-:W-:Y:S01]  /*14c0*/  LOP3.LUT R0, R5, 0x100, R0, 0xf8, !PT ;  /* 0x0000010005007812 */ /* 0x000fe200078ef800 */
[----:B------:R-:W-:Y:S01]  /*14d0*/  UMOV UR42, URZ ;  /* 0x0000003f002a7c82 */ /* 0x000fe20008000000 */
[----:B------:R-:W-:Y:S01]  /*14e0*/  PRMT R93, R88, 0x7610, R93 ;  /* 0x00007610585d7816 */ /* 0x000fe2000000005d */
[----:B------:R-:W-:Y:S01]  /*14f0*/  UMOV UR43, URZ ;  /* 0x0000003f002b7c82 */ /* 0x000fe20008000000 */
[----:B--2---:R-:W-:Y:S01]  /*1500*/  LOP3.LUT R91, R0, R3, RZ, 0xfc, !PT ;  /* 0x00000003005b7212 */ /* 0x004fe200078efcff */
[----:B------:R-:W-:Y:S01]  /*1510*/  USHF.R.S32.HI UR48, URZ, 0x6, UR5 ;  /* 0x000000063f307899 */ /* 0x000fe20008011405 */
[----:B------:R-:W-:Y:S01]  /*1520*/  MOV R94, R89 ;  /* 0x00000059005e7202 */ /* 0x000fe20000000f00 */
[----:B------:R-:W-:Y:S01]  /*1530*/  UMOV UR44, URZ ;  /* 0x0000003f002c7c82 */ /* 0x000fe20008000000 */
[----:B------:R-:W-:Y:S01]  /*1540*/  PRMT R95, R88, 0x7610, R95 ;  /* 0x00007610585f7816 */ /* 0x000fe2000000005f */
[----:B------:R-:W-:-:S08]  /*1550*/  UMOV UR39, URZ ;  /* 0x0000003f00277c82 */ /* 0x000fd00008000000 */
.L_x_93:
[----:B------:R-:W-:Y:S01]  /*1560*/  LOP3.LUT R0, R18, 0x80, RZ, 0xc0, !PT ;  /* 0x0000008012007812 */ /* 0x000fe200078ec0ff */
[----:B------:R-:W1:Y:S01]  /*1570*/  S2UR UR49, SR_CgaCtaId ;  /* 0x00000000003179c3 */ /* 0x000e620000008800 */
[----:B------:R-:W-:Y:S02]  /*1580*/  UMOV UR50, 0x400 ;  /* 0x0000040000327882 */ /* 0x000fe40000000000 */
[----:B------:R-:W-:-:S06]  /*1590*/  SHF.R.U32.HI R0, RZ, 0x7, R0 ;  /* 0x00000007ff007819 */ /* 0x000fcc0000011600 */
[----:B------:R-:W2:Y:S01]  /*15a0*/  SHFL.IDX PT, R0, R0, RZ, 0x1f ;  /* 0x00001fff00007589 */ /* 0x000ea200000e0000 */
[----:B-1----:R-:W-:Y:S01]  /*15b0*/  ULEA UR50, UR49, UR50, 0x18 ;  /* 0x0000003231327291 */ /* 0x002fe2000f8ec03f */
[----:B--2---:R-:W-:-:S13]  /*15c0*/  R2UR UR4, R0 ;  /* 0x00000000000472ca */ /* 0x004fda00000e0000 */
[----:B------:R-:W-:-:S04]  /*15d0*/  ULEA.HI UR5, UR4, UR4, URZ, 0x1 ;  /* 0x0000000404057291 */ /* 0x000fc8000f8f083f */
[----:B------:R-:W-:-:S04]  /*15e0*/  ULOP3.LUT UR5, UR5, 0x7fffe, URZ, 0xc0, !UPT ;  /* 0x0007fffe05057892 */ /* 0x000fc8000f8ec03f */
[----:B------:R-:W-:-:S03]  /*15f0*/  UIADD3 UR5, UR4, -UR5, URZ ;  /* 0x8000000504057290 */ /* 0x000fc6000fffe03f */
[----:B------:R-:W-:Y:S01]  /*1600*/  ULDC UR4, c[0x0][0x28c] ;  /* 0x0000a30000047ab9 */ /* 0x000fe20000000800 */
[----:B------:R-:W-:Y:S01]  /*1610*/  ULEA UR5, UR5, UR50, 0xd ;  /* 0x0000003205057291 */ /* 0x000fe2000f8e683f */
[----:B------:R-:W-:-:S03]  /*1620*/  ISETP.LT.AND P0, PT, RZ, UR4, PT ;  /* 0x00000004ff007c0c */ /* 0x000fc6000bf01270 */
[----:B------:R-:W-:-:S04]  /*1630*/  UIADD3 UR5, UR5, 0x8400, URZ ;  /* 0x0000840005057890 */ /* 0x000fc8000fffe03f */
[----:B------:R-:W-:-:S04]  /*1640*/  USHF.R.U32.HI UR5, URZ, 0x4, UR5 ;  /* 0x000000043f057899 */ /* 0x000fc80008011605 */
[----:B------:R-:W-:-:S04]  /*1650*/  ULOP3.LUT UR5, UR5, 0x3fff, URZ, 0xc0, !UPT ;  /* 0x00003fff05057892 */ /* 0x000fc8000f8ec03f */
[----:B------:R-:W-:Y:S01]  /*1660*/  ULOP3.LUT UR45, UR5, 0x10000, URZ, 0xfc, !UPT ;  /* 0x00010000052d7892 */ /* 0x000fe2000f8efc3f */
[----:B------:R-:W-:Y:S11]  /*1670*/  @P0 BRA `(.L_x_18) ;  /* 0x0000000000400947 */ /* 0x000ff60003800000 */
[----:B------:R-:W-:Y:S01]  /*1680*/  MOV R0, 0x0 ;  /* 0x0000000000007802 */ /* 0x000fe20000000f00 */
[----:B------:R-:W-:Y:S01]  /*1690*/  ULDC.64 UR4, c[0x4][0x70] ;  /* 0x01001c0000047ab9 */ /* 0x000fe20000000a00 */
[----:B------:R-:W-:Y:S01]  /*16a0*/  ULDC.64 UR6, c[0x4][0x8] ;  /* 0x0100020000067ab9 */ /* 0x000fe20000000a00 */
[----:B------:R-:W-:Y:S01]  /*16b0*/  IMAD.U32 R4, RZ, RZ, UR4 ;  /* 0x00000004ff047e24 */ /* 0x000fe2000f8e00ff */
[----:B------:R1:W2:Y:S01]  /*16c0*/  LDC.64 R14, c[0x4][R0] ;  /* 0x01000000000e7b82 */ /* 0x0002a20000000a00 */
[----:B------:R-:W-:Y:S01]  /*16d0*/  IMAD.U32 R5, RZ, RZ, UR5 ;  /* 0x00000005ff057e24 */ /* 0x000fe2000f8e00ff */
[----:B------:R-:W-:Y:S01]  /*16e0*/  ULDC.64 UR4, c[0x4][0x78] ;  /* 0x01001e0000047ab9 */ /* 0x000fe20000000a00 */
[----:B------:R-:W-:Y:S01]  /*16f0*/  IMAD.U32 R10, RZ, RZ, UR6 ;  /* 0x00000006ff0a7e24 */ /* 0x000fe2000f8e00ff */
[----:B------:R-:W-:Y:S01]  /*1700*/  MOV R12, 0x1 ;  /* 0x00000001000c7802 */ /* 0x000fe20000000f00 */
[----:B------:R-:W-:Y:S02]  /*1710*/  IMAD.U32 R6, RZ, RZ, UR4 ;  /* 0x00000004ff067e24 */ /* 0x000fe4000f8e00ff */
[----:B------:R-:W-:-:S02]  /*1720*/  IMAD.U32 R7, RZ, RZ, UR5 ;  /* 0x00000005ff077e24 */ /* 0x000fc4000f8e00ff */
[----:B------:R-:W-:Y:S02]  /*1730*/  IMAD.U32 R11, RZ, RZ, UR7 ;  /* 0x00000007ff0b7e24 */ /* 0x000fe4000f8e00ff */
[----:B------:R-:W-:Y:S02]  /*1740*/  IMAD.MOV.U32 R8, RZ, RZ, 0x1e1 ;  /* 0x000001e1ff087424 */ /* 0x000fe400078e00ff */
[----:B-1----:R-:W-:-:S07]  /*1750*/  IMAD.MOV.U32 R13, RZ, RZ, RZ ;  /* 0x000000ffff0d7224 */ /* 0x002fce00078e00ff */
[----:B------:R-:W-:-:S07]  /*1760*/  LEPC R20, `(.L_x_18) ;  /* 0x000000001014794e */ /* 0x000fce0000000000 */
[----:B--2---:R-:W-:Y:S05]  /*1770*/  CALL.ABS.NOINC R14 ;  /* 0x000000000e007343 */ /* 0x004fea0003c00000 */
.L_x_18:
[----:B------:R-:W-:-:S13]  /*1780*/  ISETP.NE.AND P0, PT, R99, 0x3, PT ;  /* 0x000000036300780c */ /* 0x000fda0003f05270 */
[----:B------:R-:W-:Y:S05]  /*1790*/  @!P0 BRA `(.L_x_19) ;  /* 0x0000000000048947 */ /* 0x000fea0003800000 */
[----:B------:R-:W-:Y:S01]  /*17a0*/  BPT.TRAP 0x1 ;  /* 0x000000040000795c */ /* 0x000fe20000300000 */
.L_x_19:
[----:B------:R-:W-:Y:S02]  /*17b0*/  IMAD.U32 R3, RZ, RZ, UR44 ;  /* 0x0000002cff037e24 */ /* 0x000fe4000f8e00ff */
[----:B------:R-:W-:-:S03]  /*17c0*/  IMAD.U32 R0, RZ, RZ, UR43 ;  /* 0x0000002bff007e24 */ /* 0x000fc6000f8e00ff */
[----:B------:R-:W-:Y:S02]  /*17d0*/  LEA R3, R3, UR50, 0x3 ;  /* 0x0000003203037c11 */ /* 0x000fe4000f8e18ff */
[----:B------:R-:W-:-:S04]  /*17e0*/  SHF.L.U32 R0, R0, 0x1f, RZ ;  /* 0x0000001f00007819 */ /* 0x000fc800000006ff */
[----:B------:R1:W2:Y:S01]  /*17f0*/  SYNCS.PHASECHK.TRANS64.TRYWAIT P1, [R3+URZ], R0 ;  /* 0x00000000030075a7 */ /* 0x0002a2000802017f */
[----:B------:R-:W-:Y:S05]  /*1800*/  @!P0 BRA `(.L_x_20) ;  /* 0x0000000000048947 */ /* 0x000fea0003800000 */
[----:B------:R-:W-:Y:S01]  /*1810*/  BPT.TRAP 0x1 ;  /* 0x000000040000795c */ /* 0x000fe20000300000 */
.L_x_20:
[----:B--2---:R-:W-:Y:S05]  /*1820*/  @P1 BRA `(.L_x_21) ;  /* 0x0000000000081947 */ /* 0x004fea0003800000 */
[----:B------:R-:W2:Y:S02]  /*1830*/  SYNCS.PHASECHK.TRANS64.TRYWAIT P1, [R3+URZ], R0 ;  /* 0x00000000030075a7 */ /* 0x000ea4000802017f */
[----:B--2---:R-:W-:Y:S05]  /*1840*/  @!P1 BRA `(.L_x_22) ;  /* 0x0000006400c49947 */ /* 0x004fea0003800000 */
.L_x_21:
[----:B------:R-:W-:-:S04]  /*1850*/  UISETP.LT.AND UP0, UPT, UR48, 0x1, UPT ;  /* 0x000000013000788c */ /* 0x000fc8000bf01270 */
[----:B------:R-:W-:-:S06]  /*1860*/  USEL UR4, UR48, 0x1, UP0 ;  /* 0x0000000130047887 */ /* 0x000fcc0008000000 */
[----:B-12---:R-:W-:Y:S01]  /*1870*/  IMAD.U32 R0, RZ, RZ, UR4 ;  /* 0x00000004ff007e24 */ /* 0x006fe2000f8e00ff */
[----:B------:R-:W-:Y:S05]  /*1880*/  WARPSYNC.ALL ;  /* 0x0000000000007948 */ /* 0x000fea0003800000 */
[----:B------:R-:W-:-:S04]  /*1890*/  IADD3 R0, -R0, UR48, RZ ;  /* 0x0000003000007c10 */ /* 0x000fc8000fffe1ff */
[----:B------:R-:W-:Y:S01]  /*18a0*/  ISETP.GE.AND P1, PT, R0, 0x1, PT ;  /* 0x000000010000780c */ /* 0x000fe20003f26270 */
[----:B------:R-:W-:Y:S01]  /*18b0*/  UIADD3 UR4, UR50, 0x20400, URZ ;  /* 0x0002040032047890 */ /* 0x000fe2000fffe03f */
[----:B------:R-:W-:Y:S01]  /*18c0*/  WARPGROUP.ARRIVE ;  /* 0x00000000000079c5 */ /* 0x000fe20000000000 */
[----:B------:R-:W-:Y:S02]  /*18d0*/  ULEA UR9, UR44, UR45, 0xa ;  /* 0x0000002d2c097291 */ /* 0x000fe4000f8e503f */
[----:B------:R-:W-:Y:S01]  /*18e0*/  USHF.R.U32.HI UR4, URZ, 0x4, UR4 ;  /* 0x000000043f047899 */ /* 0x000fe20008011604 */
[----:B------:R-:W-:Y:S01]  /*18f0*/  UMOV UR5, 0x40000040 ;  /* 0x4000004000057882 */ /* 0x000fe20000000000 */
[----:B------:R-:W-:Y:S02]  /*1900*/  UMOV UR7, 0x40000040 ;  /* 0x4000004000077882 */ /* 0x000fe40000000000 */
[----:B------:R-:W-:-:S04]  /*1910*/  ULOP3.LUT UR4, UR4, 0x3fff, URZ, 0xc0, !UPT ;  /* 0x00003fff04047892 */ /* 0x000fc8000f8ec03f */
[----:B------:R-:W-:-:S03]  /*1920*/  ULOP3.LUT UR8, UR4, 0x10000, URZ, 0xfc, !UPT ;  /* 0x0001000004087892 */ /* 0x000fc6000f8efc3f */
[----:B------:R-:W-:Y:S01]  /*1930*/  UMOV UR4, UR9 ;  /* 0x0000000900047c82 */ /* 0x000fe20008000000 */
[----:B------:R-:W-:-:S07]  /*1940*/  ULEA UR10, UR44, UR8, 0xa ;  /* 0x000000082c0a7291 */ /* 0x000fce000f8e503f */
[----:B------:R-:W-:Y:S02]  /*1950*/  UMOV UR6, UR10 ;  /* 0x0000000a00067c82 */ /* 0x000fe40008000000 */
[----:B------:R-:W-:Y:S01]  /*1960*/  HGMMA.64x128x16.F32.BF16 R24, gdesc[UR4], RZ, !UPT, gsb0 ;  /* 0x01e00000041879f0 */ /* 0x000fe2000c0018ff */
[----:B------:R-:W-:Y:S02]  /*1970*/  UIADD3 UR4, UR9, 0x2, URZ ;  /* 0x0000000209047890 */ /* 0x000fe4000fffe03f */
[----:B------:R-:W-:Y:S01]  /*1980*/  UIADD3 UR6, UR10, 0x2, URZ ;  /* 0x000000020a067890 */ /* 0x000fe2000fffe03f */
[----:B------:R-:W-:Y:S01]  /*1990*/  UMOV UR5, 0x40000040 ;  /* 0x4000004000057882 */ /* 0x000fe20000000000 */
[----:B------:R-:W-:Y:S01]  /*19a0*/  UMOV UR7, 0x40000040 ;  /* 0x4000004000077882 */ /* 0x000fe20000000000 */
[----:B------:R-:W-:Y:S02]  /*19b0*/  WARPGROUP.DEPBAR.LE gsb0, 0x0 ;  /* 0x00008000000079c5 */ /* 0x000fe40000010000 */
[----:B------:R-:W-:-:S06]  /*19c0*/  WARPGROUP.ARRIVE ;  /* 0x00000000000079c5 */ /* 0x000fcc0000000000 */
[----:B------:R-:W-:Y:S01]  /*19d0*/  HGMMA.64x128x16.F32.BF16 R24, gdesc[UR4], R24, gsb0 ;  /* 0x01e00000041879f0 */ /* 0x000fe20008001818 */
        /* <DEDUP_REMOVED lines=13> */
[----:B------:R-:W-:Y:S03]  /*1ab0*/  HGMMA.64x128x16.F32.BF16 R24, gdesc[UR4], R24, gsb0 ;  /* 0x01e00000041879f0 */ /* 0x000fe60008001818 */
[----:B------:R-:W-:Y:S02]  /*1ac0*/  WARPGROUP.DEPBAR.LE gsb0, 0x0 ;  /* 0x00008000000079c5 */ /* 0x000fe40000010000 */
[----:B------:R-:W-:Y:S05]  /*1ad0*/  @!P1 BRA `(.L_x_23) ;  /* 0x00000004000c9947 */ /* 0x000fea0003800000 */
[----:B------:R-:W-:Y:S02]  /*1ae0*/  UIADD3 UR4, UR44, 0x1, URZ ;  /* 0x000000012c047890 */ /* 0x000fe4000fffe03f */
[----:B------:R-:W-:Y:S02]  /*1af0*/  UMOV UR10, UR44 ;  /* 0x0000002c000a7c82 */ /* 0x000fe40008000000 */
[----:B------:R-:W-:-:S04]  /*1b00*/  UISETP.NE.AND UP0, UPT, UR4, 0x6, UPT ;  /* 0x000000060400788c */ /* 0x000fc8000bf05270 */
[----:B------:R-:W-:Y:S02]  /*1b10*/  USEL UR5, URZ, 0x1, UP0 ;  /* 0x000000013f057887 */ /* 0x000fe40008000000 */
[----:B------:R-:W-:Y:S02]  /*1b20*/  USEL UR9, UR4, URZ, UP0 ;  /* 0x0000003f04097287 */ /* 0x000fe40008000000 */
[----:B------:R-:W-:-:S06]  /*1b30*/  ULOP3.LUT UR5, UR43, UR5, URZ, 0x3c, !UPT ;  /* 0x000000052b057292 */ /* 0x000fcc000f8e3c3f */
[----:B------:R-:W-:-:S07]  /*1b40*/  IMAD.U32 R5, RZ, RZ, UR5 ;  /* 0x00000005ff057e24 */ /* 0x000fce000f8e00ff */
.L_x_30:
[----:B-12---:R-:W-:Y:S05]  /*1b50*/  @!P0 BRA `(.L_x_24) ;  /* 0x0000000000048947 */ /* 0x006fea0003800000 */
[----:B------:R-:W-:Y:S01]  /*1b60*/  BPT.TRAP 0x1 ;  /* 0x000000040000795c */ /* 0x000fe20000300000 */
.L_x_24:
[----:B------:R-:W-:Y:S01]  /*1b70*/  ULEA UR4, UR9, UR50, 0x3 ;  /* 0x0000003209047291 */ /* 0x000fe2000f8e183f */
[----:B------:R-:W-:-:S08]  /*1b80*/  SHF.L.U32 R3, R5, 0x1f, RZ ;  /* 0x0000001f05037819 */ /* 0x000fd000000006ff */
[----:B------:R1:W2:Y:S01]  /*1b90*/  SYNCS.PHASECHK.TRANS64.TRYWAIT P1, [UR4], R3 ;  /* 0x00000003ff0075a7 */ /* 0x0002a20008020144 */
[----:B------:R-:W-:Y:S05]  /*1ba0*/  @!P0 BRA `(.L_x_25) ;  /* 0x0000000000048947 */ /* 0x000fea0003800000 */
[----:B------:R-:W-:Y:S01]  /*1bb0*/  BPT.TRAP 0x1 ;  /* 0x000000040000795c */ /* 0x000fe20000300000 */
.L_x_25:
[----:B--2---:R-:W-:Y:S05]  /*1bc0*/  @P1 BRA `(.L_x_26) ;  /* 0x0000000000081947 */ /* 0x004fea0003800000 */
[----:B------:R-:W2:Y:S02]  /*1bd0*/  SYNCS.PHASECHK.TRANS64.TRYWAIT P1, [UR4], R3 ;  /* 0x00000003ff0075a7 */ /* 0x000ea40008020144 */
[----:B--2---:R-:W-:Y:S05]  /*1be0*/  @!P1 BRA `(.L_x_27) ;  /* 0x0000006000f09947 */ /* 0x004fea0003800000 */
.L_x_26:
[----:B------:R-:W-:Y:S01]  /*1bf0*/  ULEA UR11, UR9, UR45, 0xa ;  /* 0x0000002d090b7291 */ /* 0x000fe2000f8e503f */
[----:B------:R-:W-:Y:S01]  /*1c00*/  WARPGROUP.ARRIVE ;  /* 0x00000000000079c5 */ /* 0x000fe20000000000 */
[----:B------:R-:W-:Y:S01]  /*1c10*/  ULEA UR12, UR9, UR8, 0xa ;  /* 0x00000008090c7291 */ /* 0x000fe2000f8e503f */
[----:B------:R-:W-:Y:S01]  /*1c20*/  UMOV UR5, 0x40000040 ;  /* 0x4000004000057882 */ /* 0x000fe20000000000 */
[----:B------:R-:W-:-:S03]  /*1c30*/  UMOV UR7, 0x40000040 ;  /* 0x4000004000077882 */ /* 0x000fc60000000000 */
[----:B------:R-:W-:Y:S02]  /*1c40*/  UMOV UR4, UR11 ;  /* 0x0000000b00047c82 */ /* 0x000fe40008000000 */
[----:B------:R-:W-:Y:S02]  /*1c50*/  UMOV UR6, UR12 ;  /* 0x0000000c00067c82 */ /* 0x000fe40008000000 */
[----:B------:R-:W-:Y:S01]  /*1c60*/  HGMMA.64x128x16.F32.BF16 R24, gdesc[UR4], R24, gsb0 ;  /* 0x01e00000041879f0 */ /* 0x000fe20008001818 */
[----:B------:R-:W-:Y:S02]  /*1c70*/  UIADD3 UR4, UR11, 0x2, URZ ;  /* 0x000000020b047890 */ /* 0x000fe4000fffe03f */
[----:B------:R-:W-:Y:S01]  /*1c80*/  UIADD3 UR6, UR12, 0x2, URZ ;  /* 0x000000020c067890 */ /* 0x000fe2000fffe03f */
[----:B------:R-:W-:Y:S01]  /*1c90*/  UMOV UR5, 0x40000040 ;  /* 0x4000004000057882 */ /* 0x000fe20000000000 */
[----:B------:R-:W-:Y:S01]  /*1ca0*/  UMOV UR7, 0x40000040 ;  /* 0x4000004000077882 */ /* 0x000fe20000000000 */
[----:B------:R-:W-:-:S02]  /*1cb0*/  WARPGROUP.DEPBAR.LE gsb0, 0x0 ;  /* 0x00008000000079c5 */ /* 0x000fc40000010000 */
        /* <DEDUP_REMOVED lines=18> */
[----:B------:R-:W-:Y:S01]  /*1de0*/  BPT.TRAP 0x1 ;  /* 0x000000040000795c */ /* 0x000fe20000300000 */
.L_x_28:
[----:B------:R-:W-:Y:S01]  /*1df0*/  ULEA UR4, UR10, UR50, 0x3 ;  /* 0x000000320a047291 */ /* 0x000fe2000f8e183f */
[----:B------:R-:W-:-:S03]  /*1e00*/  ISETP.GT.U32.AND P1, PT, R22, 0x1, PT ;  /* 0x000000011600780c */ /* 0x000fc60003f24070 */
[----:B------:R-:W-:-:S04]  /*1e10*/  UIADD3 UR4, UR4, 0x30, URZ ;  /* 0x0000003004047890 */ /* 0x000fc8000fffe03f */
[----:B------:R-:W-:-:S09]  /*1e20*/  UPRMT UR4, URZ, 0x654, UR4 ;  /* 0x000006543f047896 */ /* 0x000fd20008000004 */
[----:B------:R-:W-:Y:S01]  /*1e30*/  SYNCS.ARRIVE.TRANS64.RED.A1T0 RZ, [UR4], RZ ;  /* 0x000000ffffff79a7 */ /* 0x000fe20008100404 */
[----:B------:R-:W-:Y:S05]  /*1e40*/  @P1 BRA `(.L_x_29) ;  /* 0x0000000000041947 */ /* 0x000fea0003800000 */
[----:B------:R-:W-:Y:S01]  /*1e50*/  BPT.TRAP 0x1 ;  /* 0x000000040000795c */ /* 0x000fe20000300000 */
.L_x_29:
[----:B------:R-:W-:Y:S01]  /*1e60*/  UIADD3 UR9, UR9, 0x1, URZ ;  /* 0x0000000109097890 */ /* 0x000fe2000fffe03f */
[C---:B------:R-:W-:Y:S01]  /*1e70*/  ISETP.GT.AND P1, PT, R0.reuse, 0x1, PT ;  /* 0x000000010000780c */ /* 0x040fe20003f24270 */
[----:B------:R-:W-:Y:S01]  /*1e80*/  UIADD3 UR10, UR10, 0x1, URZ ;  /* 0x000000010a0a7890 */ /* 0x000fe2000fffe03f */
[----:B------:R-:W-:Y:S01]  /*1e90*/  VIADD R0, R0, 0xffffffff ;  /* 0xffffffff00007836 */ /* 0x000fe20000000000 */
[----:B------:R-:W-:Y:S02]  /*1ea0*/  UISETP.NE.AND UP0, UPT, UR9, 0x6, UPT ;  /* 0x000000060900788c */ /* 0x000fe4000bf05270 */
[----:B------:R-:W-:Y:S02]  /*1eb0*/  UISETP.NE.AND UP1, UPT, UR10, 0x6, UPT ;  /* 0x000000060a00788c */ /* 0x000fe4000bf25270 */
[----:B------:R-:W-:Y:S02]  /*1ec0*/  USEL UR4, URZ, 0x1, UP0 ;  /* 0x000000013f047887 */ /* 0x000fe40008000000 */
[----:B------:R-:W-:-:S02]  /*1ed0*/  USEL UR9, UR9, URZ, UP0 ;  /* 0x0000003f09097287 */ /* 0x000fc40008000000 */
[----:B------:R-:W-:Y:S02]  /*1ee0*/  USEL UR10, UR10, URZ, UP1 ;  /* 0x0000003f0a0a7287 */ /* 0x000fe40008800000 */
[----:B------:R-:W-:Y:S01]  /*1ef0*/  LOP3.LUT R5, R5, UR4, RZ, 0x3c, !PT ;  /* 0x0000000405057c12 */ /* 0x000fe2000f8e3cff */
[----:B------:R-:W-:Y:S09]  /*1f00*/  @P1 BRA `(.L_x_30) ;  /* 0xfffffffc00101947 */ /* 0x000ff2000383ffff */
.L_x_23:
[----:B------:R-:W3:Y:S02]  /*1f10*/  LDC R0, c[0x0][0x28c] ;  /* 0x0000a300ff007b82 */ /* 0x000ee40000000800 */
[----:B---3--:R-:W-:-:S13]  /*1f20*/  ISETP.GE.AND P1, PT, R0, 0x1, PT ;  /* 0x000000010000780c */ /* 0x008fda0003f26270 */
[----:B------:R-:W-:Y:S05]  /*1f30*/  @!P1 BRA `(.L_x_31) ;  /* 0x00000000003c9947 */ /* 0x000fea0003800000 */
[----:B------:R-:W-:Y:S05]  /*1f40*/  @!P0 BRA `(.L_x_32) ;  /* 0x0000000000048947 */ /* 0x000fea0003800000 */
[----:B------:R-:W-:Y:S01]  /*1f50*/  BPT.TRAP 0x1 ;  /* 0x000000040000795c */ /* 0x000fe20000300000 */
.L_x_32:
[----:B------:R-:W-:Y:S01]  /*1f60*/  UISETP.LT.AND UP0, UPT, UR48, 0x1, UPT ;  /* 0x000000013000788c */ /* 0x000fe2000bf01270 */
[----:B------:R-:W-:-:S03]  /*1f70*/  ISETP.GT.U32.AND P0, PT, R22, 0x1, PT ;  /* 0x000000011600780c */ /* 0x000fc60003f04070 */
[----:B------:R-:W-:-:S04]  /*1f80*/  USEL UR6, UR48, 0x1, UP0 ;  /* 0x0000000130067887 */ /* 0x000fc80008000000 */
[----:B------:R-:W-:-:S04]  /*1f90*/  UIADD3 UR6, UR44, UR48, -UR6 ;  /* 0x000000302c067290 */ /* 0x000fc8000fffe806 */
[----:B------:R-:W-:-:S04]  /*1fa0*/  UIMAD.WIDE.U32 UR4, UR6, -0x55555555, URZ ;  /* 0xaaaaaaab060478a5 */ /* 0x000fc8000f8e003f */
[----:B------:R-:W-:-:S04]  /*1fb0*/  USHF.R.U32.HI UR4, URZ, 0x2, UR5 ;  /* 0x000000023f047899 */ /* 0x000fc80008011605 */
[----:B------:R-:W-:-:S04]  /*1fc0*/  UIMAD UR6, UR4, -0x6, UR6 ;  /* 0xfffffffa040678a4 */ /* 0x000fc8000f8e0206 */
[----:B------:R-:W-:-:S04]  /*1fd0*/  ULEA UR6, UR6, UR50, 0x3 ;  /* 0x0000003206067291 */ /* 0x000fc8000f8e183f */
[----:B------:R-:W-:-:S04]  /*1fe0*/  UIADD3 UR6, UR6, 0x30, URZ ;  /* 0x0000003006067890 */ /* 0x000fc8000fffe03f */
[----:B------:R-:W-:-:S09]  /*1ff0*/  UPRMT UR6, URZ, 0x654, UR6 ;  /* 0x000006543f067896 */ /* 0x000fd20008000006 */
[----:B------:R-:W-:Y:S01]  /*2000*/  SYNCS.ARRIVE.TRANS64.RED.A1T0 RZ, [UR6], RZ ;  /* 0x000000ffffff79a7 */ /* 0x000fe20008100406 */
[----:B------:R-:W-:Y:S05]  /*2010*/  @P0 BRA `(.L_x_31) ;  /* 0x0000000000040947 */ /* 0x000fea0003800000 */
[----:B------:R-:W-:Y:S01]  /*2020*/  BPT.TRAP 0x1 ;  /* 0x000000040000795c */ /* 0x000fe20000300000 */
.L_x_31:
[----:B------:R-:W-:Y:S01]  /*2030*/  UIADD3 UR6, UR50, 0x200, URZ ;  /* 0x0000020032067890 */ /* 0x000fe2000fffe03f */
[----:B------:R-:W-:Y:S01]  /*2040*/  R2UR UR46, R96 ;  /* 0x00000000602e72ca */ /* 0x000fe200000e0000 */
[----:B------:R-:W-:Y:S01]  /*2050*/  UIADD3 UR51, UR48, UR44, URZ ;  /* 0x0000002c30337290 */ /* 0x000fe2000fffe03f */
[----:B------:R-:W-:Y:S01]  /*2060*/  R2UR UR45, R98 ;  /* 0x00000000622d72ca */ /* 0x000fe200000e0000 */
[----:B------:R-:W-:Y:S02]  /*2070*/  UISETP.GE.U32.AND UP1, UPT, UR48, 0x6, UPT ;  /* 0x000000063000788c */ /* 0x000fe4000bf26070 */
[----:B------:R-:W-:Y:S02]  /*2080*/  ULOP3.LUT UP2, URZ, UR6, 0x1bf, URZ, 0xc0, !UPT ;  /* 0x000001bf063f7892 */ /* 0x000fe4000f84c03f */
[----:B------:R-:W-:-:S04]  /*2090*/  UISETP.GT.U32.AND UP0, UPT, UR51, 0x5, UPT ;  /* 0x000000053300788c */ /* 0x000fc8000bf04070 */
[----:B------:R-:W-:Y:S01]  /*20a0*/  UISETP.LT.U32.AND UP0, UPT, UR48, 0x6, UP0 ;  /* 0x000000063000788c */ /* 0x000fe20008701070 */
[----:B------:R-:W-:Y:S01]  /*20b0*/  PLOP3.LUT P0, PT, PT, PT, UP2, 0x80, 0x0 ;  /* 0x000000000000781c */ /* 0x000fe20003f0f028 */
[----:B------:R-:W-:Y:S02]  /*20c0*/  USHF.L.U32 UR46, UR46, 0x7, URZ ;  /* 0x000000072e2e7899 */ /* 0x000fe4000800063f */
[----:B------:R-:W-:Y:S02]  /*20d0*/  @UP1 UIMAD.WIDE.U32 UR4, UR51, -0x55555555, URZ ;  /* 0xaaaaaaab330418a5 */ /* 0x000fe4000f8e003f */
[----:B------:R-:W-:Y:S02]  /*20e0*/  USEL UR6, URZ, 0x1, !UP0 ;  /* 0x000000013f067887 */ /* 0x000fe4000c000000 */
[----:B------:R-:W-:Y:S02]  /*20f0*/  @UP1 USHF.R.U32.HI UR4, URZ, 0x2, UR5 ;  /* 0x000000023f041899 */ /* 0x000fe40008011605 */
[----:B------:R-:W-:-:S02]  /*2100*/  ULOP3.LUT UR43, UR43, UR6, URZ, 0x3c, !UPT ;  /* 0x000000062b2b7292 */ /* 0x000fc4000f8e3c3f */
[----:B------:R-:W-:Y:S02]  /*2110*/  USHF.L.U32 UR45, UR45, 0x7, URZ ;  /* 0x000000072d2d7899 */ /* 0x000fe4000800063f */
[----:B------:R-:W-:Y:S01]  /*2120*/  @UP1 ULOP3.LUT UR43, UR43, 0x1, UR4, 0x78, !UPT ;  /* 0x000000012b2b1892 */ /* 0x000fe2000f8e7804 */
[----:B------:R-:W-:Y:S11]  /*2130*/  @!P0 BRA `(.L_x_33) ;  /* 0x00000000007c8947 */ /* 0x000ff60003800000 */
[----:B------:R-:W-:Y:S01]  /*2140*/  MOV R23, 0x0 ;  /* 0x0000000000177802 */ /* 0x000fe20000000f00 */
[----:B------:R-:W-:Y:S01]  /*2150*/  ULDC.64 UR4, c[0x4][0x80] ;  /* 0x0100200000047ab9 */ /* 0x000fe20000000a00 */
[----:B------:R-:W-:Y:S01]  /*2160*/  ULDC.64 UR6, c[0x4][0x10] ;  /* 0x0100040000067ab9 */ /* 0x000fe20000000a00 */
[----:B--2---:R-:W-:Y:S01]  /*2170*/  IMAD.U32 R4, RZ, RZ, UR4 ;  /* 0x00000004ff047e24 */ /* 0x004fe2000f8e00ff */
[----:B------:R2:W3:Y:S01]  /*2180*/  LDC.64 R14, c[0x4][R23] ;  /* 0x01000000170e7b82 */ /* 0x0004e20000000a00 */
[----:B------:R-:W-:Y:S01]  /*2190*/  IMAD.U32 R5, RZ, RZ, UR5 ;  /* 0x00000005ff057e24 */ /* 0x000fe2000f8e00ff */
[----:B------:R-:W-:Y:S01]  /*21a0*/  ULDC.64 UR4, c[0x4][0x88] ;  /* 0x0100220000047ab9 */ /* 0x000fe20000000a00 */
[----:B------:R-:W-:Y:S01]  /*21b0*/  IMAD.U32 R10, RZ, RZ, UR6 ;  /* 0x00000006ff0a7e24 */ /* 0x000fe2000f8e00ff */
[----:B------:R-:W-:Y:S01]  /*21c0*/  MOV R6, UR4 ;  /* 0x0000000400067c02 */ /* 0x000fe20008000f00 */
[----:B------:R-:W-:Y:S02]  /*21d0*/  IMAD.U32 R7, RZ, RZ, UR5 ;  /* 0x00000005ff077e24 */ /* 0x000fe4000f8e00ff */
[----:B------:R-:W-:-:S02]  /*21e0*/  IMAD.U32 R11, RZ, RZ, UR7 ;  /* 0x00000007ff0b7e24 */ /* 0x000fc4000f8e00ff */
[----:B------:R-:W-:Y:S02]  /*21f0*/  IMAD.MOV.U32 R8, RZ, RZ, 0x70 ;  /* 0x00000070ff087424 */ /* 0x000fe400078e00ff */
[----:B------:R-:W-:Y:S02]  /*2200*/  IMAD.MOV.U32 R12, RZ, RZ, 0x1 ;  /* 0x00000001ff0c7424 */ /* 0x000fe400078e00ff */
[----:B--2---:R-:W-:-:S07]  /*2210*/  IMAD.MOV.U32 R13, RZ, RZ, RZ ;  /* 0x000000ffff0d7224 */ /* 0x004fce00078e00ff */
[----:B------:R-:W-:-:S07]  /*2220*/  LEPC R20, `(.L_x_34) ;  /* 0x000000001014794e */ /* 0x000fce0000000000 */
[----:B-1-3--:R-:W-:Y:S05]  /*2230*/  CALL.ABS.NOINC R14 ;  /* 0x000000000e007343 */ /* 0x00afea0003c00000 */
.L_x_34:
[----:B------:R1:W2:Y:S01]  /*2240*/  LDC.64 R14, c[0x4][R23] ;  /* 0x01000000170e7b82 */ /* 0x0002a20000000a00 */
[----:B------:R-:W-:Y:S01]  /*2250*/  ULDC.64 UR4, c[0x4][0x80] ;  /* 0x0100200000047ab9 */ /* 0x000fe20000000a00 */
[----:B------:R-:W-:Y:S01]  /*2260*/  ULDC.64 UR6, c[0x4][0x10] ;  /* 0x0100040000067ab9 */ /* 0x000fe20000000a00 */
[----:B------:R-:W-:Y:S02]  /*2270*/  IMAD.U32 R4, RZ, RZ, UR4 ;  /* 0x00000004ff047e24 */ /* 0x000fe4000f8e00ff */
        /* <DEDUP_REMOVED lines=8> */
[----:B-1----:R-:W-:-:S07]  /*2300*/  IMAD.MOV.U32 R13, RZ, RZ, RZ ;  /* 0x000000ffff0d7224 */ /* 0x002fce00078e00ff */
[----:B------:R-:W-:-:S07]  /*2310*/  LEPC R20, `(.L_x_33) ;  /* 0x000000001014794e */ /* 0x000fce0000000000 */
[----:B--2---:R-:W-:Y:S05]  /*2320*/  CALL.ABS.NOINC R14 ;  /* 0x000000000e007343 */ /* 0x004fea0003c00000 */
.L_x_33:
[----:B--2---:R-:W2:Y:S01]  /*2330*/  LDC R4, c[0x0][0x288] ;  /* 0x0000a200ff047b82 */ /* 0x004ea20000000800 */
[----:B------:R-:W-:Y:S01]  /*2340*/  ULDC.64 UR4, c[0x0][0x590] ;  /* 0x0001640000047ab9 */ /* 0x000fe20000000a00 */
[----:B------:R-:W-:Y:S01]  /*2350*/  SHF.R.U32.HI R0, RZ, 0x2, R18 ;  /* 0x00000002ff007819 */ /* 0x000fe20000011612 */
[----:B------:R-:W-:Y:S01]  /*2360*/  IMAD.U32 R101, RZ, RZ, UR4 ;  /* 0x00000004ff657e24 */ /* 0x000fe2000f8e00ff */
[C---:B------:R-:W-:Y:S01]  /*2370*/  LOP3.LUT R6, R18.reuse, 0xe0, RZ, 0xc0, !PT ;  /* 0x000000e012067812 */ /* 0x040fe200078ec0ff */
[----:B------:R-:W-:Y:S01]  /*2380*/  IMAD.U32 R103, RZ, RZ, UR5 ;  /* 0x00000005ff677e24 */ /* 0x000fe2000f8e00ff */
[----:B-1----:R-:W-:Y:S01]  /*2390*/  LOP3.LUT R3, R18, 0x3, RZ, 0xc0, !PT ;  /* 0x0000000312037812 */ /* 0x002fe200078ec0ff */
[----:B------:R-:W-:Y:S01]  /*23a0*/  ULDC UR4, c[0x0][0x284] ;  /* 0x0000a10000047ab9 */ /* 0x000fe20000000800 */
[----:B------:R-:W-:Y:S02]  /*23b0*/  ISETP.NE.U32.AND P0, PT, R101, RZ, PT ;  /* 0x000000ff6500720c */ /* 0x000fe40003f05070 */
[----:B------:R-:W-:-:S02]  /*23c0*/  LOP3.LUT R7, R0, 0x7, RZ, 0xc0, !PT ;  /* 0x0000000700077812 */ /* 0x000fc400078ec0ff */
[----:B------:R-:W-:Y:S02]  /*23d0*/  ISETP.NE.AND.EX P0, PT, R103, RZ, PT, P0 ;  /* 0x000000ff6700720c */ /* 0x000fe40003f05300 */
[----:B------:R-:W-:Y:S01]  /*23e0*/  SHF.R.U32.HI R0, RZ, 0x1, R6 ;  /* 0x00000001ff007819 */ /* 0x000fe20000011606 */
[----:B--2---:R-:W-:-:S03]  /*23f0*/  IMAD R5, R3, -0x2, R4 ;  /* 0xfffffffe03057824 */ /* 0x004fc600078e0204 */
[----:B------:R-:W-:Y:S01]  /*2400*/  IADD3 R3, -R0, UR4, -R7 ;  /* 0x0000000400037c10 */ /* 0x000fe2000fffe907 */
[----:B------:R-:W-:-:S04]  /*2410*/  IMAD R98, R98, -0x80, R5 ;  /* 0xffffff8062627824 */ /* 0x000fc800078e0205 */
[----:B------:R-:W-:Y:S02]  /*2420*/  IMAD R96, R96, -0x80, R3 ;  /* 0xffffff8060607824 */ /* 0x000fe400078e0203 */
[----:B------:R-:W-:Y:S05]  /*2430*/  @!P0 BRA `(.L_x_35) ;  /* 0x0000000000548947 */ /* 0x000fea0003800000 */
[----:B------:R-:W-:Y:S02]  /*2440*/  ULDC.64 UR4, c[0x0][0x588] ;  /* 0x0001620000047ab9 */ /* 0x000fe40000000a00 */
[----:B------:R-:W-:-:S04]  /*2450*/  ISETP.NE.U32.AND P1, PT, RZ, UR4, PT ;  /* 0x00000004ff007c0c */ /* 0x000fc8000bf25070 */
[----:B------:R-:W-:-:S13]  /*2460*/  ISETP.NE.AND.EX P1, PT, RZ, UR5, PT, P1 ;  /* 0x00000005ff007c0c */ /* 0x000fda000bf25310 */
[----:B------:R-:W-:Y:S05]  /*2470*/  @!P1 BRA `(.L_x_36) ;  /* 0x0000000000289947 */ /* 0x000fea0003800000 */
[----:B------:R-:W1:Y:S01]  /*2480*/  LDC.64 R4, c[0x0][0x588] ;  /* 0x00016200ff047b82 */ /* 0x000e620000000a00 */
[----:B------:R-:W-:-:S04]  /*2490*/  IMAD R3, R101, UR47, RZ ;  /* 0x0000002f65037c24 */ /* 0x000fc8000f8e02ff */
[----:B-1----:R-:W-:-:S05]  /*24a0*/  IMAD.WIDE R4, R3, 0x4, R4 ;  /* 0x0000000403047825 */ /* 0x002fca00078e0204 */
[----:B------:R-:W2:Y:S01]  /*24b0*/  LDG.E R89, desc[UR52][R4.64] ;  /* 0x0000003404597981 */ /* 0x000ea2000c1e1900 */
[----:B------:R-:W-:Y:S01]  /*24c0*/  MOV R88, 0x1 ;  /* 0x0000000100587802 */ /* 0x000fe20000000f00 */
[----:B------:R-:W-:Y:S02]  /*24d0*/  IMAD.MOV.U32 R93, RZ, RZ, 0x1 ;  /* 0x00000001ff5d7424 */ /* 0x000fe400078e00ff */
[----:B------:R-:W-:Y:S02]  /*24e0*/  IMAD.MOV.U32 R95, RZ, RZ, 0x1 ;  /* 0x00000001ff5f7424 */ /* 0x000fe400078e00ff */
[--C-:B--2---:R-:W-:Y:S02]  /*24f0*/  IMAD.MOV.U32 R94, RZ, RZ, R89.reuse ;  /* 0x000000ffff5e7224 */ /* 0x104fe400078e0059 */
[----:B------:R-:W-:Y:S01]  /*2500*/  IMAD.MOV.U32 R97, RZ, RZ, R89 ;  /* 0x000000ffff617224 */ /* 0x000fe200078e0059 */
[----:B------:R-:W-:Y:S06]  /*2510*/  BRA `(.L_x_35) ;  /* 0x00000000001c7947 */ /* 0x000fec0003800000 */
.L_x_36:
[----:B------:R-:W-:Y:S01]  /*2520*/  ULDC UR4, c[0x0][0x580] ;  /* 0x0001600000047ab9 */ /* 0x000fe20000000800 */
[----:B------:R-:W-:Y:S01]  /*2530*/  IMAD.MOV.U32 R88, RZ, RZ, 0x1 ;  /* 0x00000001ff587424 */ /* 0x000fe200078e00ff */
[----:B------:R-:W-:Y:S01]  /*2540*/  MOV R94, UR4 ;  /* 0x00000004005e7c02 */ /* 0x000fe20008000f00 */
[----:B------:R-:W-:Y:S02]  /*2550*/  IMAD.MOV.U32 R93, RZ, RZ, 0x1 ;  /* 0x00000001ff5d7424 */ /* 0x000fe400078e00ff */
[----:B------:R-:W-:Y:S02]  /*2560*/  IMAD.MOV.U32 R95, RZ, RZ, 0x1 ;  /* 0x00000001ff5f7424 */ /* 0x000fe400078e00ff */
[----:B------:R-:W-:Y:S02]  /*2570*/  IMAD.U32 R89, RZ, RZ, UR4 ;  /* 0x00000004ff597e24 */ /* 0x000fe4000f8e00ff */
[----:B------:R-:W-:-:S07]  /*2580*/  IMAD.U32 R97, RZ, RZ, UR4 ;  /* 0x00000004ff617e24 */ /* 0x000fce000f8e00ff */
.L_x_35:
[----:B------:R-:W1:Y:S02]  /*2590*/  LDC.64 R8, c[0x0][0x5b0] ;  /* 0x00016c00ff087b82 */ /* 0x000e640000000a00 */
[----:B-1----:R-:W-:-:S04]  /*25a0*/  ISETP.NE.U32.AND P1, PT, R8, RZ, PT ;  /* 0x000000ff0800720c */ /* 0x002fc80003f25070 */
[----:B------:R-:W-:-:S13]  /*25b0*/  ISETP.NE.AND.EX P1, PT, R9, RZ, PT, P1 ;  /* 0x000000ff0900720c */ /* 0x000fda0003f25310 */
        /* <DEDUP_REMOVED lines=8> */
[----:B------:R1:W5:Y:S01]  /*2640*/  LDG.E R90, desc[UR52][R4.64] ;  /* 0x00000034045a7981 */ /* 0x000362000c1e1900 */
[----:B------:R-:W-:Y:S05]  /*2650*/  BRA `(.L_x_37) ;  /* 0x0000000000087947 */ /* 0x000fea0003800000 */
.L_x_38:
[----:B------:R-:W-:Y:S02]  /*2660*/  ULDC UR4, c[0x0][0x5a0] ;  /* 0x0001680000047ab9 */ /* 0x000fe40000000800 */
[----:B------:R-:W-:-:S07]  /*2670*/  IMAD.U32 R90, RZ, RZ, UR4 ;  /* 0x00000004ff5a7e24 */ /* 0x000fce000f8e00ff */
.L_x_37:
[----:B------:R-:W2:Y:S01]  /*2680*/  LDC.64 R10, c[0x0][0x5c0] ;  /* 0x00017000ff0a7b82 */ /* 0x000ea20000000a00 */
[----:B------:R-:W-:Y:S01]  /*2690*/  ULDC.64 UR4, c[0x0][0x588] ;  /* 0x0001620000047ab9 */ /* 0x000fe20000000a00 */
[----:B------:R-:W-:Y:S01]  /*26a0*/  ISETP.EQ.U32.AND P3, PT, R101, RZ, PT ;  /* 0x000000ff6500720c */ /* 0x000fe20003f62070 */
[----:B-1----:R-:W-:Y:S01]  /*26b0*/  IMAD.MOV.U32 R4, RZ, RZ, 0x1 ;  /* 0x00000001ff047424 */ /* 0x002fe200078e00ff */
[----:B------:R-:W-:Y:S01]  /*26c0*/  ISETP.NE.U32.AND P1, PT, RZ, UR4, PT ;  /* 0x00000004ff007c0c */ /* 0x000fe2000bf25070 */
[----:B------:R-:W-:Y:S01]  /*26d0*/  IMAD.MOV.U32 R3, RZ, RZ, 0x1 ;  /* 0x00000001ff037424 */ /* 0x000fe200078e00ff */
[----:B------:R-:W-:Y:S02]  /*26e0*/  LOP3.LUT P4, RZ, R95, 0xff, RZ, 0xc0, !PT ;  /* 0x000000ff5fff7812 */ /* 0x000fe4000788c0ff */
[----:B------:R-:W1:Y:S01]  /*26f0*/  LDC R13, c[0x0][0x5c8] ;  /* 0x00017200ff0d7b82 */ /* 0x000e620000000800 */
[----:B------:R-:W-:Y:S02]  /*2700*/  ISETP.NE.AND.EX P1, PT, RZ, UR5, PT, P1 ;  /* 0x00000005ff007c0c */ /* 0x000fe4000bf25310 */
[----:B------:R-:W-:-:S02]  /*2710*/  FSEL R0, R97, R94, !P4 ;  /* 0x0000005e61007208 */ /* 0x000fc40006000000 */
[----:B------:R-:W-:Y:S02]  /*2720*/  ISETP.EQ.OR.EX P3, PT, R103, RZ, !P1, P3 ;  /* 0x000000ff6700720c */ /* 0x000fe40004f62730 */
[----:B------:R-:W-:Y:S02]  /*2730*/  PLOP3.LUT P1, PT, P1, PT, PT, 0x8, 0x0 ;  /* 0x000000000000781c */ /* 0x000fe40000f2e170 */
[C---:B------:R-:W-:Y:S02]  /*2740*/  FSEL R94, R89.reuse, R94, !P0 ;  /* 0x0000005e595e7208 */ /* 0x040fe40004000000 */
[----:B------:R-:W-:Y:S02]  /*2750*/  FSEL R0, R89, R0, !P0 ;  /* 0x0000000059007208 */ /* 0x000fe40004000000 */
[----:B--2---:R-:W-:-:S04]  /*2760*/  ISETP.NE.U32.AND P2, PT, R10, RZ, PT ;  /* 0x000000ff0a00720c */ /* 0x004fc80003f45070 */
[----:B------:R-:W-:-:S04]  /*2770*/  ISETP.NE.AND.EX P2, PT, R11, RZ, PT, P2 ;  /* 0x000000ff0b00720c */ /* 0x000fc80003f45320 */
[----:B-1----:R-:W-:Y:S01]  /*2780*/  FSEL R13, R13, RZ, !P2 ;  /* 0x000000ff0d0d7208 */ /* 0x002fe20005000000 */
[----:B------:R-:W-:Y:S08]  /*2790*/  @!P3 BRA `(.L_x_39) ;  /* 0x000000000040b947 */ /* 0x000ff00003800000 */
[----:B------:R-:W-:Y:S04]  /*27a0*/  BSSY B0, `(.L_x_40) ;  /* 0x000000e000007945 */ /* 0x000fe80003800000 */
[----:B------:R-:W-:Y:S05]  /*27b0*/  @!P0 BRA `(.L_x_41) ;  /* 0x0000000000248947 */ /* 0x000fea0003800000 */
[----:B------:R-:W-:Y:S02]  /*27c0*/  LOP3.LUT P4, RZ, R93, 0xff, RZ, 0xc0, !PT ;  /* 0x000000ff5dff7812 */ /* 0x000fe4000788c0ff */
[----:B------:R-:W-:Y:S02]  /*27d0*/  PLOP3.LUT P3, PT, P1, PT, PT, 0x80, 0x0 ;  /* 0x000000000000781c */ /* 0x000fe40000f6f070 */
[----:B------:R-:W-:-:S09]  /*27e0*/  PRMT R95, RZ, 0x7610, R95 ;  /* 0x00007610ff5f7816 */ /* 0x000fd2000000005f */
[----:B------:R-:W-:Y:S05]  /*27f0*/  @!P4 BRA `(.L_x_42) ;  /* 0x000000000020c947 */ /* 0x000fea0003800000 */
[----:B------:R-:W-:Y:S01]  /*2800*/  FSETP.EQ.AND P3, PT, R89, RZ, PT ;  /* 0x000000ff5900720b */ /* 0x000fe20003f62000 */
[----:B------:R-:W-:Y:S01]  /*2810*/  IMAD.MOV.U32 R94, RZ, RZ, R89 ;  /* 0x000000ffff5e7224 */ /* 0x000fe200078e0059 */
[----:B------:R-:W-:Y:S01]  /*2820*/  PRMT R95, R93, 0x7610, R95 ;  /* 0x000076105d5f7816 */ /* 0x000fe2000000005f */
[----:B------:R-:W-:Y:S01]  /*2830*/  IMAD.MOV.U32 R0, RZ, RZ, R89 ;  /* 0x000000ffff007224 */ /* 0x000fe200078e0059 */
[----:B------:R-:W-:Y:S09]  /*2840*/  BRA `(.L_x_42) ;  /* 0x00000000000c7947 */ /* 0x000ff20003800000 */
.L_x_41:
[----:B------:R-:W-:Y:S01]  /*2850*/  FSETP.EQ.AND P3, PT, R89, RZ, PT ;  /* 0x000000ff5900720b */ /* 0x000fe20003f62000 */
[--C-:B------:R-:W-:Y:S02]  /*2860*/  IMAD.MOV.U32 R94, RZ, RZ, R89.reuse ;  /* 0x000000ffff5e7224 */ /* 0x100fe400078e0059 */
[----:B------:R-:W-:-:S10]  /*2870*/  IMAD.MOV.U32 R0, RZ, RZ, R89 ;  /* 0x000000ffff007224 */ /* 0x000fd400078e0059 */
.L_x_42:
[----:B------:R-:W-:Y:S05]  /*2880*/  BSYNC B0 ;  /* 0x0000000000007941 */ /* 0x000fea0003800000 */
.L_x_40:
[----:B------:R-:W-:-:S07]  /*2890*/  SEL R4, RZ, 0x1, P3 ;  /* 0x00000001ff047807 */ /* 0x000fce0001800000 */
.L_x_39:
[----:B------:R-:W-:Y:S04]  /*28a0*/  BSSY B0, `(.L_x_43) ;  /* 0x000000f000007945 */ /* 0x000fe80003800000 */
[----:B------:R-:W-:Y:S05]  /*28b0*/  @!P0 BRA `(.L_x_44) ;  /* 0x0000000000288947 */ /* 0x000fea0003800000 */
[----:B------:R-:W-:Y:S02]  /*28c0*/  LOP3.LUT P0, RZ, R88, 0xff, RZ, 0xc0, !PT ;  /* 0x000000ff58ff7812 */ /* 0x000fe4000780c0ff */
[----:B------:R-:W-:Y:S02]  /*28d0*/  PRMT R93, RZ, 0x7610, R93 ;  /* 0x00007610ff5d7816 */ /* 0x000fe4000000005d */
[----:B------:R-:W-:-:S09]  /*28e0*/  PRMT R95, RZ, 0x7610, R95 ;  /* 0x00007610ff5f7816 */ /* 0x000fd2000000005f */
[----:B------:R-:W-:Y:S05]  /*28f0*/  @!P0 BRA `(.L_x_45) ;  /* 0x0000000000248947 */ /* 0x000fea0003800000 */
[----:B------:R-:W-:Y:S01]  /*2900*/  FSETP.EQ.AND P1, PT, R89, RZ, PT ;  /* 0x000000ff5900720b */ /* 0x000fe20003f22000 */
[----:B------:R-:W-:Y:S01]  /*2910*/  IMAD.MOV.U32 R0, RZ, RZ, R89 ;  /* 0x000000ffff007224 */ /* 0x000fe200078e0059 */
[C---:B------:R-:W-:Y:S02]  /*2920*/  PRMT R93, R88.reuse, 0x7610, R93 ;  /* 0x00007610585d7816 */ /* 0x040fe4000000005d */
[----:B------:R-:W-:Y:S02]  /*2930*/  MOV R94, R89 ;  /* 0x00000059005e7202 */ /* 0x000fe40000000f00 */
[----:B------:R-:W-:Y:S01]  /*2940*/  PRMT R95, R88, 0x7610, R95 ;  /* 0x00007610585f7816 */ /* 0x000fe2000000005f */
[----:B------:R-:W-:Y:S06]  /*2950*/  BRA `(.L_x_45) ;  /* 0x00000000000c7947 */ /* 0x000fec0003800000 */
.L_x_44:
[----:B------:R-:W-:Y:S01]  /*2960*/  FSETP.EQ.AND P1, PT, R89, RZ, PT ;  /* 0x000000ff5900720b */ /* 0x000fe20003f22000 */
[--C-:B------:R-:W-:Y:S02]  /*2970*/  IMAD.MOV.U32 R94, RZ, RZ, R89.reuse ;  /* 0x000000ffff5e7224 */ /* 0x100fe400078e0059 */
[----:B------:R-:W-:-:S10]  /*2980*/  IMAD.MOV.U32 R0, RZ, RZ, R89 ;  /* 0x000000ffff007224 */ /* 0x000fd400078e0059 */
.L_x_45:
[----:B------:R-:W-:Y:S05]  /*2990*/  BSYNC B0 ;  /* 0x0000000000007941 */ /* 0x000fea0003800000 */
.L_x_43:
[----:B------:R-:W-:Y:S01]  /*29a0*/  PRMT R8, R4, 0x9910, RZ ;  /* 0x0000991004087816 */ /* 0x000fe200000000ff */
[----:B------:R-:W-:Y:S01]  /*29b0*/  IMAD.MOV.U32 R15, RZ, RZ, R13 ;  /* 0x000000ffff0f7224 */ /* 0x000fe200078e000d */
[----:B------:R-:W-:Y:S01]  /*29c0*/  LOP3.LUT R92, R92, 0x1, RZ, 0x3c, !PT ;  /* 0x000000015c5c7812 */ /* 0x000fe200078e3cff */
[----:B------:R-:W-:Y:S06]  /*29d0*/  @!P2 BRA `(.L_x_46) ;  /* 0x00000000005ca947 */ /* 0x000fec0003800000 */
[----:B------:R-:W1:Y:S01]  /*29e0*/  LDC.64 R12, c[0x0][0x5d0] ;  /* 0x00017400ff0c7b82 */ /* 0x000e620000000a00 */
[----:B------:R-:W-:Y:S01]  /*29f0*/  SHF.R.U32.HI R6, RZ, 0x5, R6 ;  /* 0x00000005ff067819 */ /* 0x000fe20000011606 */
[----:B------:R-:W-:Y:S01]  /*2a00*/  USHF.R.S32.HI UR4, URZ, 0x1f, UR47 ;  /* 0x0000001f3f047899 */ /* 0x000fe2000801142f */
[----:B------:R-:W-:-:S03]  /*2a10*/  ISETP.GE.AND P0, PT, R98, 0x1, PT ;  /* 0x000000016200780c */ /* 0x000fc60003f06270 */
[----:B------:R-:W-:Y:S01]  /*2a20*/  IMAD.SHL.U32 R4, R6, 0x10, RZ ;  /* 0x0000001006047824 */ /* 0x000fe200078e00ff */
[C---:B------:R-:W-:Y:S02]  /*2a30*/  ISETP.LT.OR P2, PT, R96.reuse, 0x1, !P0 ;  /* 0x000000016000780c */ /* 0x040fe40004741670 */
[----:B------:R-:W-:Y:S02]  /*2a40*/  ISETP.LT.OR P0, PT, R96, 0x9, !P0 ;  /* 0x000000096000780c */ /* 0x000fe40004701670 */
[----:B------:R-:W-:-:S05]  /*2a50*/  LOP3.LUT R4, R4, 0xfffffff0, R7, 0xe2, !PT ;  /* 0xfffffff004047812 */ /* 0x000fca00078ee207 */
[----:B------:R-:W-:-:S05]  /*2a60*/  VIADD R4, R4, UR46 ;  /* 0x0000002e04047c36 */ /* 0x000fca0008000000 */
[--C-:B------:R-:W-:Y:S01]  /*2a70*/  SHF.R.S32.HI R5, RZ, 0x1f, R4.reuse ;  /* 0x0000001fff057819 */ /* 0x100fe20000011404 */
[C---:B-1----:R-:W-:Y:S02]  /*2a80*/  IMAD R6, R12.reuse, UR4, RZ ;  /* 0x000000040c067c24 */ /* 0x042fe4000f8e02ff */
[----:B------:R-:W-:-:S04]  /*2a90*/  IMAD.WIDE.U32 R4, R12, UR47, R4 ;  /* 0x0000002f0c047c25 */ /* 0x000fc8000f8e0004 */
[----:B------:R-:W-:Y:S01]  /*2aa0*/  IMAD R7, R13, UR47, R6 ;  /* 0x0000002f0d077c24 */ /* 0x000fe2000f8e0206 */
[----:B------:R-:W-:-:S03]  /*2ab0*/  LEA R6, P3, R4, R10, 0x1 ;  /* 0x0000000a04067211 */ /* 0x000fc600078608ff */
[----:B------:R-:W-:-:S05]  /*2ac0*/  IMAD.IADD R5, R5, 0x1, R7 ;  /* 0x0000000105057824 */ /* 0x000fca00078e0207 */
[----:B------:R-:W-:-:S05]  /*2ad0*/  LEA.HI.X R7, R4, R11, R5, 0x1, P3 ;  /* 0x0000000b04077211 */ /* 0x000fca00018f0c05 */
[----:B------:R-:W2:Y:S04]  /*2ae0*/  @!P2 LDG.E.U16 R5, desc[UR52][R6.64] ;  /* 0x000000340605a981 */ /* 0x000ea8000c1e1500 */
[----:B------:R-:W3:Y:S01]  /*2af0*/  @!P0 LDG.E.U16 R4, desc[UR52][R6.64+0x10] ;  /* 0x0000103406048981 */ /* 0x000ee2000c1e1500 */
[----:B------:R-:W-:Y:S01]  /*2b00*/  IMAD.MOV.U32 R13, RZ, RZ, RZ ;  /* 0x000000ffff0d7224 */ /* 0x000fe200078e00ff */
[----:B--2---:R-:W-:-:S04]  /*2b10*/  @!P2 PRMT R13, R5, 0x5410, RZ ;  /* 0x00005410050da816 */ /* 0x004fc800000000ff */
[----:B---3--:R-:W-:-:S04]  /*2b20*/  @!P0 PRMT R13, R13, 0x5410, R4 ;  /* 0x000054100d0d8816 */ /* 0x008fc80000000004 */
[C---:B------:R-:W-:Y:S02]  /*2b30*/  SHF.L.U32 R15, R13.reuse, 0x10, RZ ;  /* 0x000000100d0f7819 */ /* 0x040fe400000006ff */
[----:B------:R-:W-:-:S07]  /*2b40*/  LOP3.LUT R13, R13, 0xffff0000, RZ, 0xc0, !PT ;  /* 0xffff00000d0d7812 */ /* 0x000fce00078ec0ff */
.L_x_46:
[----:B------:R-:W-:Y:S01]  /*2b50*/  ISETP.NE.AND P0, PT, R8, RZ, PT ;  /* 0x000000ff0800720c */ /* 0x000fe20003f05270 */
[----:B------:R-:W-:Y:S01]  /*2b60*/  BSSY B0, `(.L_x_47) ;  /* 0x000001f000007945 */ /* 0x000fe20003800000 */
[----:B------:R-:W-:Y:S01]  /*2b70*/  IMAD.MOV.U32 R12, RZ, RZ, RZ ;  /* 0x000000ffff0c7224 */ /* 0x000fe200078e00ff */
[----:B------:R-:W-:Y:S02]  /*2b80*/  CS2R R6, SRZ ;  /* 0x0000000000067805 */ /* 0x000fe4000001ff00 */
[----:B------:R-:W-:Y:S02]  /*2b90*/  CS2R R4, SRZ ;  /* 0x0000000000047805 */ /* 0x000fe4000001ff00 */
[----:B------:R-:W-:Y:S02]  /*2ba0*/  CS2R R10, SRZ ;  /* 0x00000000000a7805 */ /* 0x000fe4000001ff00 */
[----:B------:R-:W-:-:S04]  /*2bb0*/  CS2R R8, SRZ ;  /* 0x0000000000087805 */ /* 0x000fc8000001ff00 */
[----:B------:R-:W-:Y:S05]  /*2bc0*/  @!P0 BRA `(.L_x_48) ;  /* 0x0000000000608947 */ /* 0x000fea0003800000 */
[----:B------:R-:W-:-:S13]  /*2bd0*/  ISETP.NE.AND P2, PT, R100, 0x3, PT ;  /* 0x000000036400780c */ /* 0x000fda0003f45270 */
[----:B------:R-:W-:Y:S05]  /*2be0*/  @!P2 BRA `(.L_x_49) ;  /* 0x000000000004a947 */ /* 0x000fea0003800000 */
[----:B------:R-:W-:Y:S01]  /*2bf0*/  BPT.TRAP 0x1 ;  /* 0x000000040000795c */ /* 0x000fe20000300000 */
.L_x_49:
[----:B------:R-:W-:Y:S01]  /*2c00*/  SHF.L.U32 R5, R92, 0x1f, RZ ;  /* 0x0000001f5c057819 */ /* 0x000fe200000006ff */
[----:B------:R-:W-:Y:S01]  /*2c10*/  BSSY B1, `(.L_x_50) ;  /* 0x000000b000017945 */ /* 0x000fe20003800000 */
[----:B------:R-:W-:Y:S01]  /*2c20*/  @!P1 LOP3.LUT P3, RZ, R18, 0x4, RZ, 0xc0, !PT ;  /* 0x0000000412ff9812 */ /* 0x000fe2000786c0ff */
[----:B------:R-:W-:Y:S01]  /*2c30*/  IMAD.MOV.U32 R11, RZ, RZ, RZ ;  /* 0x000000ffff0b7224 */ /* 0x000fe200078e00ff */
[----:B------:R-:W1:Y:S01]  /*2c40*/  SYNCS.PHASECHK.TRANS64.TRYWAIT P2, [UR50+0x60], R5 ;  /* 0x00006005ff0075a7 */ /* 0x000e620008040172 */
[----:B------:R-:W-:Y:S02]  /*2c50*/  PLOP3.LUT P4, PT, PT, PT, PT, 0x8, 0x0 ;  /* 0x000000000000781c */ /* 0x000fe40003f8e170 */
[----:B------:R-:W-:Y:S02]  /*2c60*/  @!P1 PLOP3.LUT P4, PT, P3, PT, PT, 0x80, 0x0 ;  /* 0x000000000000981c */ /* 0x000fe40001f8f070 */
[----:B------:R-:W-:-:S05]  /*2c70*/  @!P1 LEA R14, R91, UR50, 0x1 ;  /* 0x000000325b0e9c11 */ /* 0x000fca000f8e08ff */
[C---:B------:R-:W-:Y:S02]  /*2c80*/  @!P1 VIADD R4, R14.reuse, 0x200 ;  /* 0x000002000e049836 */ /* 0x040fe40000000000 */
[----:B------:R-:W-:-:S04]  /*2c90*/  @!P1 VIADD R12, R14, 0x220 ;  /* 0x000002200e0c9836 */ /* 0x000fc80000000000 */
[----:B------:R-:W-:Y:S01]  /*2ca0*/  @P4 VIADD R12, R4, 0xffffffe0 ;  /* 0xffffffe0040c4836 */ /* 0x000fe20000000000 */
[----:B-1----:R-:W-:Y:S06]  /*2cb0*/  @!P2 BRA `(.L_x_51) ;  /* 0x0000005000d4a947 */ /* 0x002fec0003800000 */
.L_x_169:
[----:B------:R-:W-:Y:S05]  /*2cc0*/  BSYNC B1 ;  /* 0x0000000000017941 */ /* 0x000fea0003800000 */
.L_x_50:
[----:B------:R-:W-:Y:S01]  /*2cd0*/  IMAD.MOV.U32 R10, RZ, RZ, RZ ;  /* 0x000000ffff0a7224 */ /* 0x000fe200078e00ff */
[----:B------:R-:W-:Y:S01]  /*2ce0*/  CS2R R8, SRZ ;  /* 0x0000000000087805 */ /* 0x000fe2000001ff00 */
[----:B------:R-:W-:Y:S05]  /*2cf0*/  @!P1 WARPSYNC.ALL ;  /* 0x0000000000009948 */ /* 0x000fea0003800000 */
[----:B------:R-:W2:Y:S01]  /*2d00*/  @!P1 LDSM.16.M88.4 R8, [R14+0x200] ;  /* 0x000200000e08983b */ /* 0x000ea20000000200 */
[----:B------:R-:W-:Y:S01]  /*2d10*/  IMAD.MOV.U32 R6, RZ, RZ, RZ ;  /* 0x000000ffff067224 */ /* 0x000fe200078e00ff */
[----:B-1----:R-:W-:-:S06]  /*2d20*/  CS2R R4, SRZ ;  /* 0x0000000000047805 */ /* 0x002fcc000001ff00 */
[----:B------:R1:W3:Y:S02]  /*2d30*/  @!P1 LDSM.16.M88.4 R4, [R12] ;  /* 0x000000000c04983b */ /* 0x0002e40000000200 */
[----:B-1----:R-:W-:-:S07]  /*2d40*/  IMAD.MOV.U32 R12, RZ, RZ, 0x1 ;  /* 0x00000001ff0c7424 */ /* 0x002fce00078e00ff */
.L_x_48:
[----:B------:R-:W-:Y:S05]  /*2d50*/  BSYNC B0 ;  /* 0x0000000000007941 */ /* 0x000fea0003800000 */
.L_x_47:
[C---:B---3--:R-:W-:Y:S01]  /*2d60*/  IMAD.U32 R108, R4.reuse, 0x10000, RZ ;  /* 0x00010000046c7824 */ /* 0x048fe200078e00ff */
[----:B------:R-:W-:Y:S01]  /*2d70*/  LOP3.LUT R110, R4, 0xffff0000, RZ, 0xc0, !PT ;  /* 0xffff0000046e7812 */ /* 0x000fe200078ec0ff */
[----:B--2---:R-:W-:Y:S01]  /*2d80*/  IMAD.U32 R102, R10, 0x10000, RZ ;  /* 0x000100000a667824 */ /* 0x004fe200078e00ff */
[----:B------:R-:W-:Y:S01]  /*2d90*/  LOP3.LUT R4, R18, 0xff, RZ, 0xc0, !PT ;  /* 0x000000ff12047812 */ /* 0x000fe200078ec0ff */
[----:B------:R-:W-:Y:S01]  /*2da0*/  IMAD.U32 R96, R9, 0x10000, RZ ;  /* 0x0001000009607824 */ /* 0x000fe200078e00ff */
[C---:B------:R-:W-:Y:S01]  /*2db0*/  SHF.L.U32 R14, R8.reuse, 0x10, RZ ;  /* 0x00000010080e7819 */ /* 0x040fe200000006ff */
[----:B------:R-:W-:Y:S01]  /*2dc0*/  IMAD.U32 R104, R11, 0x10000, RZ ;  /* 0x000100000b687824 */ /* 0x000fe200078e00ff */
[----:B------:R-:W-:Y:S01]  /*2dd0*/  LOP3.LUT R20, R8, 0xffff0000, RZ, 0xc0, !PT ;  /* 0xffff000008147812 */ /* 0x000fe200078ec0ff */
[----:B------:R-:W-:Y:S01]  /*2de0*/  VIADD R4, R4, 0x1f ;  /* 0x0000001f04047836 */ /* 0x000fe20000000000 */
[----:B------:R-:W-:Y:S01]  /*2df0*/  LOP3.LUT R98, R9, 0xffff0000, RZ, 0xc0, !PT ;  /* 0xffff000009627812 */ /* 0x000fe200078ec0ff */
[----:B------:R-:W-:Y:S01]  /*2e00*/  IMAD.U32 R112, R5, 0x10000, RZ ;  /* 0x0001000005707824 */ /* 0x000fe200078e00ff */
[----:B------:R-:W-:Y:S01]  /*2e10*/  LOP3.LUT R10, R10, 0xffff0000, RZ, 0xc0, !PT ;  /* 0xffff00000a0a7812 */ /* 0x000fe200078ec0ff */
[----:B------:R-:W-:Y:S01]  /*2e20*/  IMAD.U32 R120, R7, 0x10000, RZ ;  /* 0x0001000007787824 */ /* 0x000fe200078e00ff */
[----:B------:R-:W-:Y:S01]  /*2e30*/  LOP3.LUT R106, R11, 0xffff0000, RZ, 0xc0, !PT ;  /* 0xffff00000b6a7812 */ /* 0x000fe200078ec0ff */
[----:B------:R-:W-:Y:S01]  /*2e40*/  FMUL R14, R14, R97 ;  /* 0x000000610e0e7220 */ /* 0x000fe20000400000 */
[----:B------:R-:W-:Y:S01]  /*2e50*/  LOP3.LUT R114, R5, 0xffff0000, RZ, 0xc0, !PT ;  /* 0xffff000005727812 */ /* 0x000fe200078ec0ff */
[C-C-:B-----5:R-:W-:Y:S01]  /*2e60*/  FFMA R5, R90.reuse, R24, R15.reuse ;  /* 0x000000185a057223 */ /* 0x160fe2000000000f */
[----:B------:R-:W-:Y:S01]  /*2e70*/  LOP3.LUT R122, R7, 0xffff0000, RZ, 0xc0, !PT ;  /* 0xffff0000077a7812 */ /* 0x000fe200078ec0ff */
[----:B------:R-:W-:Y:S01]  /*2e80*/  FFMA R7, R90, R25, R15 ;  /* 0x000000195a077223 */ /* 0x000fe2000000000f */
[----:B------:R-:W-:Y:S01]  /*2e90*/  ISETP.GT.U32.AND P2, PT, R4, 0x3e, PT ;  /* 0x0000003e0400780c */ /* 0x000fe20003f44070 */
[----:B------:R-:W-:Y:S01]  /*2ea0*/  FMUL R20, R20, R97 ;  /* 0x0000006114147220 */ /* 0x000fe20000400000 */
[C---:B------:R-:W-:Y:S01]  /*2eb0*/  IMAD.U32 R116, R6.reuse, 0x10000, RZ ;  /* 0x0001000006747824 */ /* 0x040fe200078e00ff */
[----:B------:R-:W-:Y:S01]  /*2ec0*/  LOP3.LUT R118, R6, 0xffff0000, RZ, 0xc0, !PT ;  /* 0xffff000006767812 */ /* 0x000fe200078ec0ff */
[C-C-:B------:R-:W-:Y:S01]  /*2ed0*/  FFMA R26, R90.reuse, R26, R13.reuse ;  /* 0x0000001a5a1a7223 */ /* 0x140fe2000000000d */
[C---:B------:R-:W-:Y:S01]  /*2ee0*/  FFMA R4, R90.reuse, R27, R13 ;  /* 0x0000001b5a047223 */ /* 0x040fe2000000000d */
[--C-:B------:R-:W-:Y:S01]  /*2ef0*/  FFMA R9, R90, R28, R15.reuse ;  /* 0x0000001c5a097223 */ /* 0x100fe2000000000f */
[-C--:B------:R-:W-:Y:S01]  /*2f00*/  FMUL R21, R96, R97.reuse ;  /* 0x0000006160157220 */ /* 0x080fe20000400000 */
[----:B------:R-:W-:Y:S01]  /*2f10*/  FMUL R23, R98, R97 ;  /* 0x0000006162177220 */ /* 0x000fe20000400000 */
[C---:B------:R-:W-:Y:S01]  /*2f20*/  FFMA R6, R90.reuse, R29, R15 ;  /* 0x0000001d5a067223 */ /* 0x040fe2000000000f */
[C-C-:B------:R-:W-:Y:S01]  /*2f30*/  FFMA R8, R90.reuse, R30, R13.reuse ;  /* 0x0000001e5a087223 */ /* 0x140fe2000000000d */
[----:B------:R-:W-:Y:S01]  /*2f40*/  FFMA R31, R90, R31, R13 ;  /* 0x0000001f5a1f7223 */ /* 0x000fe2000000000d */
[-C--:B------:R-:W-:Y:S01]  /*2f50*/  FMUL R24, R102, R97.reuse ;  /* 0x0000006166187220 */ /* 0x080fe20000400000 */
[-C--:B------:R-:W-:Y:S01]  /*2f60*/  FMUL R25, R10, R97.reuse ;  /* 0x000000610a197220 */ /* 0x080fe20000400000 */
[-C--:B------:R-:W-:Y:S01]  /*2f70*/  FMUL R27, R104, R97.reuse ;  /* 0x00000061681b7220 */ /* 0x080fe20000400000 */
[----:B------:R-:W-:Y:S01]  /*2f80*/  FMUL R28, R106, R97 ;  /* 0x000000616a1c7220 */ /* 0x000fe20000400000 */
[C-C-:B------:R-:W-:Y:S01]  /*2f90*/  FFMA R32, R90.reuse, R32, R15.reuse ;  /* 0x000000205a207223 */ /* 0x140fe2000000000f */
[----:B------:R-:W-:Y:S01]  /*2fa0*/  FFMA R33, R90, R33, R15 ;  /* 0x000000215a217223 */ /* 0x000fe2000000000f */
[-C--:B------:R-:W-:Y:S01]  /*2fb0*/  FMUL R29, R108, R97.reuse ;  /* 0x000000616c1d7220 */ /* 0x080fe20000400000 */
[----:B------:R-:W-:Y:S01]  /*2fc0*/  FMUL R30, R110, R97 ;  /* 0x000000616e1e7220 */ /* 0x000fe20000400000 */
[----:B------:R-:W-:Y:S01]  /*2fd0*/  FADD R5, R5, R14 ;  /* 0x0000000e05057221 */ /* 0x000fe20000000000 */
        /* <DEDUP_REMOVED lines=9> */
[----:B------:R-:W-:Y:S01]  /*3070*/  F2FP.BF16.F32.PACK_AB R4, R10, R5 ;  /* 0x000000050a04723e */ /* 0x000fe200000010ff */
[C---:B------:R-:W-:Y:S01]  /*3080*/  FFMA R11, R90.reuse, R35, R13 ;  /* 0x000000235a0b7223 */ /* 0x040fe2000000000d */
[----:B------:R-:W-:Y:S01]  /*3090*/  F2FP.BF16.F32.PACK_AB R5, R7, R26 ;  /* 0x0000001a0705723e */ /* 0x000fe200000010ff */
[----:B------:R-:W-:Y:S01]  /*30a0*/  FFMA R10, R90, R36, R15 ;  /* 0x000000245a0a7223 */ /* 0x000fe2000000000f */
[----:B------:R-:W-:Y:S01]  /*30b0*/  F2FP.BF16.F32.PACK_AB R6, R6, R9 ;  /* 0x000000090606723e */ /* 0x000fe200000010ff */
[--C-:B------:R-:W-:Y:S01]  /*30c0*/  FFMA R9, R90, R34, R13.reuse ;  /* 0x000000225a097223 */ /* 0x100fe2000000000d */
[----:B------:R-:W-:Y:S01]  /*30d0*/  F2FP.BF16.F32.PACK_AB R7, R31, R8 ;  /* 0x000000081f07723e */ /* 0x000fe200000010ff */
[----:B------:R-:W-:Y:S01]  /*30e0*/  FMUL R34, R114, R97 ;  /* 0x0000006172227220 */ /* 0x000fe20000400000 */
[----:B------:R-:W-:Y:S01]  /*30f0*/  F2FP.BF16.F32.PACK_AB R8, R33, R32 ;  /* 0x000000202108723e */ /* 0x000fe200000010ff */
[C---:B------:R-:W-:Y:S01]  /*3100*/  FFMA R33, R90.reuse, R38, R13 ;  /* 0x000000265a217223 */ /* 0x040fe2000000000d */
[----:B------:R-:W-:Y:S01]  /*3110*/  FFMA R31, R90, R37, R15 ;  /* 0x000000255a1f7223 */ /* 0x000fe2000000000f */
[-C--:B------:R-:W-:Y:S01]  /*3120*/  FMUL R35, R116, R97.reuse ;  /* 0x0000006174237220 */ /* 0x080fe20000400000 */
[----:B------:R-:W-:Y:S01]  /*3130*/  FMUL R38, R118, R97 ;  /* 0x0000006176267220 */ /* 0x000fe20000400000 */
[----:B------:R-:W-:Y:S01]  /*3140*/  FFMA R96, R90, R39, R13 ;  /* 0x000000275a607223 */ /* 0x000fe2000000000d */
[-C--:B------:R-:W-:Y:S01]  /*3150*/  FMUL R36, R120, R97.reuse ;  /* 0x0000006178247220 */ /* 0x080fe20000400000 */
[-C--:B------:R-:W-:Y:S01]  /*3160*/  FMUL R37, R122, R97.reuse ;  /* 0x000000617a257220 */ /* 0x080fe20000400000 */
[----:B------:R-:W-:Y:S01]  /*3170*/  LOP3.LUT P3, RZ, R18, 0x4, RZ, 0xc0, !PT ;  /* 0x0000000412ff7812 */ /* 0x000fe2000786c0ff */
[----:B------:R-:W-:Y:S01]  /*3180*/  FMUL R32, R112, R97 ;  /* 0x0000006170207220 */ /* 0x000fe20000400000 */
[----:B------:R-:W-:Y:S01]  /*3190*/  LEA R26, R91, UR50, 0x1 ;  /* 0x000000325b1a7c11 */ /* 0x000fe2000f8e08ff */
[----:B------:R-:W-:Y:S01]  /*31a0*/  FADD R98, R11, R34 ;  /* 0x000000220b627221 */ /* 0x000fe20000000000 */
[----:B------:R-:W-:Y:S01]  /*31b0*/  MOV R102, 0x20 ;  /* 0x0000002000667802 */ /* 0x000fe20000000f00 */
[----:B------:R-:W-:Y:S01]  /*31c0*/  FADD R10, R10, R35 ;  /* 0x000000230a0a7221 */ /* 0x000fe20000000000 */
[----:B------:R-:W-:Y:S01]  /*31d0*/  FADD R11, R31, R38 ;  /* 0x000000261f0b7221 */ /* 0x000fe20000000000 */
[----:B------:R-:W-:Y:S01]  /*31e0*/  FADD R39, R33, R36 ;  /* 0x0000002421277221 */ /* 0x000fe20000000000 */
[----:B------:R-:W-:Y:S01]  /*31f0*/  FADD R96, R96, R37 ;  /* 0x0000002560607221 */ /* 0x000fe20000000000 */
[----:B------:R-:W-:Y:S01]  /*3200*/  FADD R9, R9, R32 ;  /* 0x0000002009097221 */ /* 0x000fe20000000000 */
[----:B------:R-:W-:Y:S01]  /*3210*/  SEL R31, R102, 0xffffffe0, !P3 ;  /* 0xffffffe0661f7807 */ /* 0x000fe20005800000 */
[----:B------:R-:W-:Y:S01]  /*3220*/  VIADD R33, R26, 0x200 ;  /* 0x000002001a217836 */ /* 0x000fe20000000000 */
[----:B------:R-:W-:Y:S01]  /*3230*/  F2FP.BF16.F32.PACK_AB R10, R11, R10 ;  /* 0x0000000a0b0a723e */ /* 0x000fe200000010ff */
[----:B------:R-:W-:Y:S05]  /*3240*/  WARPSYNC.ALL ;  /* 0x0000000000007948 */ /* 0x000fea0003800000 */
[----:B------:R-:W-:Y:S01]  /*3250*/  F2FP.BF16.F32.PACK_AB R11, R96, R39 ;  /* 0x00000027600b723e */ /* 0x000fe200000010ff */
[----:B------:R-:W-:Y:S01]  /*3260*/  IMAD.IADD R39, R33, 0x1, R31 ;  /* 0x0000000121277824 */ /* 0x000fe200078e021f */
[----:B------:R-:W-:Y:S01]  /*3270*/  F2FP.BF16.F32.PACK_AB R9, R98, R9 ;  /* 0x000000096209723e */ /* 0x000fe200000010ff */
[----:B------:R1:W-:Y:S01]  /*3280*/  STSM.16.M88.4 [R26+0x200], R4 ;  /* 0x000200041a007844 */ /* 0x0003e20000000200 */
[----:B------:R-:W-:Y:S03]  /*3290*/  BSSY B0, `(.L_x_52) ;  /* 0x0000010000007945 */ /* 0x000fe60003800000 */
[----:B------:R1:W-:Y:S01]  /*32a0*/  STSM.16.M88.4 [R39], R8 ;  /* 0x0000000827007844 */ /* 0x0003e20000000200 */
[----:B------:R-:W-:Y:S01]  /*32b0*/  @!PT LDS RZ, [RZ] ;  /* 0x00000000fffff984 */ /* 0x000fe20000000800 */
[----:B------:R-:W-:Y:S01]  /*32c0*/  @!PT LDS RZ, [RZ] ;  /* 0x00000000fffff984 */ /* 0x000fe20000000800 */
[----:B------:R-:W-:Y:S01]  /*32d0*/  @!PT LDS RZ, [RZ] ;  /* 0x00000000fffff984 */ /* 0x000fe20000000800 */
[----:B------:R-:W-:Y:S01]  /*32e0*/  @!PT LDS RZ, [RZ] ;  /* 0x00000000fffff984 */ /* 0x000fe20000000800 */
[----:B------:R2:W-:Y:S06]  /*32f0*/  MEMBAR.ALL.CTA ;  /* 0x0000000000007992 */ /* 0x0005ec0000008000 */
[----:B--2---:R-:W2:Y:S02]  /*3300*/  FENCE.VIEW.ASYNC.S ;  /* 0x00000000000073c6 */ /* 0x004ea40000000000 */
[----:B--2---:R-:W-:Y:S06]  /*3310*/  BAR.SYNC.DEFER_BLOCKING 0x1, 0x100 ;  /* 0x0044000000007b1d */ /* 0x004fec0000010000 */
[----:B------:R-:W-:Y:S05]  /*3320*/  @P2 BRA `(.L_x_53) ;  /* 0x0000000000182947 */ /* 0x000fea0003800000 */
[----:B------:R-:W-:Y:S02]  /*3330*/  UIADD3 UR4, UP0, UR54, 0x4f0, URZ ;  /* 0x000004f036047890 */ /* 0x000fe4000ff1e03f */
[----:B------:R-:W-:Y:S02]  /*3340*/  UIADD3 UR44, UR50, 0x200, URZ ;  /* 0x00000200322c7890 */ /* 0x000fe4000fffe03f */
[----:B------:R-:W-:-:S09]  /*3350*/  UIADD3.X UR5, URZ, UR55, URZ, UP0, !UPT ;  /* 0x000000373f057290 */ /* 0x000fd200087fe43f */
[----:B------:R2:W-:Y:S01]  /*3360*/  UTMASTG.3D [UR44], [UR4] ;  /* 0x0000002c040073b5 */ /* 0x0005e20008010000 */
[----:B------:R0:W-:Y:S01]  /*3370*/  UTMACMDFLUSH ;  /* 0x00000000000079b7 */ /* 0x0001e20000000000 */
[----:B--2---:R-:W-:-:S04]  /*3380*/  DEPBAR.LE SB0, 0x1 ;  /* 0x000080400000791a */ /* 0x004fc80000000000 */
.L_x_53:
[----:B------:R-:W-:Y:S05]  /*3390*/  BSYNC B0 ;  /* 0x0000000000007941 */ /* 0x000fea0003800000 */
.L_x_52:
[----:B------:R-:W-:Y:S01]  /*33a0*/  BAR.SYNC.DEFER_BLOCKING 0x1, 0x100 ;  /* 0x0044000000007b1d */ /* 0x000fe20000010000 */
[----:B------:R-:W-:-:S13]  /*33b0*/  ISETP.NE.AND P3, PT, RZ, UR42, PT ;  /* 0x0000002aff007c0c */ /* 0x000fda000bf65270 */
[----:B------:R-:W-:Y:S05]  /*33c0*/  @!P3 BRA `(.L_x_54) ;  /* 0x000000000034b947 */ /* 0x000fea0003800000 */
[----:B------:R-:W-:Y:S04]  /*33d0*/  BSSY B0, `(.L_x_55) ;  /* 0x0000009000007945 */ /* 0x000fe80003800000 */
[----:B------:R-:W-:Y:S05]  /*33e0*/  @!P0 BRA `(.L_x_56) ;  /* 0x00000000001c8947 */ /* 0x000fea0003800000 */
[----:B------:R-:W-:-:S13]  /*33f0*/  ISETP.NE.AND P3, PT, R100, 0x3, PT ;  /* 0x000000036400780c */ /* 0x000fda0003f65270 */
[----:B------:R-:W-:Y:S05]  /*3400*/  @!P3 BRA `(.L_x_57) ;  /* 0x000000000004b947 */ /* 0x000fea0003800000 */
[----:B------:R-:W-:Y:S01]  /*3410*/  BPT.TRAP 0x1 ;  /* 0x000000040000795c */ /* 0x000fe20000300000 */
.L_x_57:
[----:B------:R-:W-:-:S04]  /*3420*/  ULEA UR4, UR39, UR50, 0x3 ;  /* 0x0000003227047291 */ /* 0x000fc8000f8e183f */
[----:B------:R-:W-:-:S04]  /*3430*/  UIADD3 UR4, UR4, 0x80, URZ ;  /* 0x0000008004047890 */ /* 0x000fc8000fffe03f */
[----:B------:R-:W-:-:S09]  /*3440*/  UPRMT UR4, UR49, 0x654, UR4 ;  /* 0x0000065431047896 */ /* 0x000fd20008000004 */
[----:B------:R-:W-:Y:S03]  /*3450*/  SYNCS.ARRIVE.TRANS64.RED.A1T0 RZ, [UR4], RZ ;  /* 0x000000ffffff79a7 */ /* 0x000fe60008100404 */
.L_x_56:
[----:B------:R-:W-:Y:S05]  /*3460*/  BSYNC B0 ;  /* 0x0000000000007941 */ /* 0x000fea0003800000 */
.L_x_55:
[----:B------:R-:W-:-:S04]  /*3470*/  UIADD3 UR39, UR39, 0x1, URZ ;  /* 0x0000000127277890 */ /* 0x000fc8000fffe03f */
[----:B------:R-:W-:-:S04]  /*3480*/  UISETP.NE.AND UP0, UPT, UR39, 0x4, UPT ;  /* 0x000000042700788c */ /* 0x000fc8000bf05270 */
[----:B------:R-:W-:-:S12]  /*3490*/  USEL UR39, UR39, URZ, UP0 ;  /* 0x0000003f27277287 */ /* 0x000fd80008000000 */
.L_x_54:
[----:B------:R-:W-:Y:S04]  /*34a0*/  BSSY B0, `(.L_x_58) ;  /* 0x0000032000007945 */ /* 0x000fe80003800000 */
[----:B------:R-:W-:Y:S05]  /*34b0*/  @!P0 BRA `(.L_x_59) ;  /* 0x0000000000c08947 */ /* 0x000fea0003800000 */
[----:B------:R-:W-:-:S13]  /*34c0*/  ISETP.NE.AND P3, PT, R100, 0x3, PT ;  /* 0x000000036400780c */ /* 0x000fda0003f65270 */
[----:B------:R-:W-:Y:S05]  /*34d0*/  @!P3 BRA `(.L_x_60) ;  /* 0x000000000004b947 */ /* 0x000fea0003800000 */
[----:B------:R-:W-:Y:S01]  /*34e0*/  BPT.TRAP 0x1 ;  /* 0x000000040000795c */ /* 0x000fe20000300000 */
.L_x_60:
[----:B-1----:R-:W-:Y:S01]  /*34f0*/  LEA R4, R12, UR50, 0x3 ;  /* 0x000000320c047c11 */ /* 0x002fe2000f8e18ff */
[----:B------:R-:W-:Y:S01]  /*3500*/  BSSY B1, `(.L_x_61) ;  /* 0x0000004000017945 */ /* 0x000fe20003800000 */
[----:B------:R-:W-:-:S04]  /*3510*/  SHF.L.U32 R5, R92, 0x1f, RZ ;  /* 0x0000001f5c057819 */ /* 0x000fc800000006ff */
[----:B------:R-:W1:Y:S02]  /*3520*/  SYNCS.PHASECHK.TRANS64.TRYWAIT P3, [R4+URZ+0x60], R5 ;  /* 0x00006005040075a7 */ /* 0x000e64000806017f */
[----:B-1----:R-:W-:Y:S05]  /*3530*/  @!P3 BRA `(.L_x_62) ;  /* 0x0000004800ccb947 */ /* 0x002fea0003800000 */
.L_x_170:
[----:B------:R-:W-:Y:S05]  /*3540*/  BSYNC B1 ;  /* 0x0000000000017941 */ /* 0x000fea0003800000 */
.L_x_61:
[----:B------:R-:W-:Y:S05]  /*3550*/  @P1 BRA `(.L_x_63) ;  /* 0x0000000000941947 */ /* 0x000fea0003800000 */
[----:B-1----:R-:W-:Y:S01]  /*3560*/  IMAD R4, R12, 0x2000, R33 ;  /* 0x000020000c047824 */ /* 0x002fe200078e0221 */
[----:B------:R-:W-:Y:S05]  /*3570*/  WARPSYNC.ALL ;  /* 0x0000000000007948 */ /* 0x000fea0003800000 */
[----:B------:R-:W-:Y:S01]  /*3580*/  IMAD.IADD R5, R31, 0x1, R4 ;  /* 0x000000011f057824 */ /* 0x000fe200078e0204 */
[----:B------:R-:W1:Y:S04]  /*3590*/  LDSM.16.M88.4 R8, [R4] ;  /* 0x000000000408783b */ /* 0x000e680000000200 */
[----:B------:R-:W2:Y:S01]  /*35a0*/  LDSM.16.M88.4 R36, [R5] ;  /* 0x000000000524783b */ /* 0x000ea20000000200 */
[----:B-1----:R-:W-:Y:S01]  /*35b0*/  LOP3.LUT R24, R9, 0xffff0000, RZ, 0xc0, !PT ;  /* 0xffff000009187812 */ /* 0x002fe200078ec0ff */
[----:B------:R-:W-:Y:S01]  /*35c0*/  IMAD.U32 R28, R10, 0x10000, RZ ;  /* 0x000100000a1c7824 */ /* 0x000fe200078e00ff */
[C---:B------:R-:W-:Y:S01]  /*35d0*/  LOP3.LUT R32, R11.reuse, 0xffff0000, RZ, 0xc0, !PT ;  /* 0xffff00000b207812 */ /* 0x040fe200078ec0ff */
[----:B------:R-:W-:Y:S01]  /*35e0*/  IMAD.U32 R14, R8, 0x10000, RZ ;  /* 0x00010000080e7824 */ /* 0x000fe200078e00ff */
[C---:B--2---:R-:W-:Y:S01]  /*35f0*/  SHF.L.U32 R4, R36.reuse, 0x10, RZ ;  /* 0x0000001024047819 */ /* 0x044fe200000006ff */
[----:B------:R-:W-:Y:S01]  /*3600*/  IMAD.U32 R30, R11, 0x10000, RZ ;  /* 0x000100000b1e7824 */ /* 0x000fe200078e00ff */
[----:B------:R-:W-:Y:S01]  /*3610*/  LOP3.LUT R36, R36, 0xffff0000, RZ, 0xc0, !PT ;  /* 0xffff000024247812 */ /* 0x000fe200078ec0ff */
[----:B------:R-:W-:Y:S01]  /*3620*/  IMAD.U32 R98, R38, 0x10000, RZ ;  /* 0x0001000026627824 */ /* 0x000fe200078e00ff */
[----:B------:R-:W-:Y:S01]  /*3630*/  LOP3.LUT R8, R8, 0xffff0000, RZ, 0xc0, !PT ;  /* 0xffff000008087812 */ /* 0x000fe200078ec0ff */
[----:B------:R-:W-:Y:S01]  /*3640*/  IMAD.U32 R34, R37, 0x10000, RZ ;  /* 0x0001000025227824 */ /* 0x000fe200078e00ff */
[----:B------:R-:W-:Y:S01]  /*3650*/  LOP3.LUT R10, R10, 0xffff0000, RZ, 0xc0, !PT ;  /* 0xffff00000a0a7812 */ /* 0x000fe200078ec0ff */
[----:B------:R-:W-:Y:S01]  /*3660*/  IMAD.U32 R6, R9, 0x10000, RZ ;  /* 0x0001000009067824 */ /* 0x000fe200078e00ff */
[----:B------:R-:W-:Y:S01]  /*3670*/  LOP3.LUT R96, R37, 0xffff0000, RZ, 0xc0, !PT ;  /* 0xffff000025607812 */ /* 0x000fe200078ec0ff */
[C---:B------:R-:W-:Y:S01]  /*3680*/  IMAD.U32 R102, R39.reuse, 0x10000, RZ ;  /* 0x0001000027667824 */ /* 0x040fe200078e00ff */
[----:B------:R-:W-:Y:S01]  /*3690*/  LOP3.LUT R38, R38, 0xffff0000, RZ, 0xc0, !PT ;  /* 0xffff000026267812 */ /* 0x000fe200078ec0ff */
[-C--:B------:R-:W-:Y:S01]  /*36a0*/  FMUL R23, R24, R97.reuse ;  /* 0x0000006118177220 */ /* 0x080fe20000400000 */
[----:B------:R-:W-:Y:S01]  /*36b0*/  LOP3.LUT R104, R39, 0xffff0000, RZ, 0xc0, !PT ;  /* 0xffff000027687812 */ /* 0x000fe200078ec0ff */
[-C--:B------:R-:W-:Y:S01]  /*36c0*/  FMUL R24, R28, R97.reuse ;  /* 0x000000611c187220 */ /* 0x080fe20000400000 */
        /* <DEDUP_REMOVED lines=13> */
[----:B------:R-:W-:-:S07]  /*37a0*/  FMUL R37, R104, R97 ;  /* 0x0000006168257220 */ /* 0x000fce0000400000 */
.L_x_63:
[----:B------:R-:W-:-:S07]  /*37b0*/  VIADD R12, R12, 0x1 ;  /* 0x000000010c0c7836 */ /* 0x000fce0000000000 */
.L_x_59:
[----:B------:R-:W-:Y:S05]  /*37c0*/  BSYNC B0 ;  /* 0x0000000000007941 */ /* 0x000fea0003800000 */
.L_x_58:
[C-C-:B-1----:R-:W-:Y:S01]  /*37d0*/  FFMA R5, R90.reuse, R40, R15.reuse ;  /* 0x000000285a057223 */ /* 0x142fe2000000000f */
[C-C-:B------:R-:W-:Y:S01]  /*37e0*/  FFMA R41, R90.reuse, R41, R15.reuse ;  /* 0x000000295a297223 */ /* 0x140fe2000000000f */
[C-C-:B------:R-:W-:Y:S01]  /*37f0*/  FFMA R7, R90.reuse, R44, R15.reuse ;  /* 0x0000002c5a077223 */ /* 0x140fe2000000000f */
[C---:B------:R-:W-:Y:S01]  /*3800*/  FFMA R6, R90.reuse, R45, R15 ;  /* 0x0000002d5a067223 */ /* 0x040fe2000000000f */
[C-C-:B------:R-:W-:Y:S01]  /*3810*/  FFMA R42, R90.reuse, R42, R13.reuse ;  /* 0x0000002a5a2a7223 */ /* 0x140fe2000000000d */
[----:B------:R-:W-:Y:S01]  /*3820*/  FFMA R4, R90, R43, R13 ;  /* 0x0000002b5a047223 */ /* 0x000fe2000000000d */
[----:B------:R-:W-:Y:S01]  /*3830*/  FADD R5, R14, R5 ;  /* 0x000000050e057221 */ /* 0x000fe20000000000 */
[----:B------:R-:W-:Y:S01]  /*3840*/  FADD R8, R20, R41 ;  /* 0x0000002914087221 */ /* 0x000fe20000000000 */
[----:B------:R-:W-:Y:S01]  /*3850*/  FADD R7, R24, R7 ;  /* 0x0000000718077221 */ /* 0x000fe20000000000 */
[----:B------:R-:W-:Y:S01]  /*3860*/  FADD R6, R25, R6 ;  /* 0x0000000619067221 */ /* 0x000fe20000000000 */
[----:B------:R-:W-:Y:S01]  /*3870*/  FADD R42, R21, R42 ;  /* 0x0000002a152a7221 */ /* 0x000fe20000000000 */
[----:B------:R-:W-:Y:S01]  /*3880*/  FADD R9, R23, R4 ;  /* 0x0000000417097221 */ /* 0x000fe20000000000 */
[----:B------:R-:W-:Y:S01]  /*3890*/  F2FP.BF16.F32.PACK_AB R4, R8, R5 ;  /* 0x000000050804723e */ /* 0x000fe200000010ff */
[--C-:B------:R-:W-:Y:S01]  /*38a0*/  FFMA R46, R90, R46, R13.reuse ;  /* 0x0000002e5a2e7223 */ /* 0x100fe2000000000d */
[----:B------:R-:W-:Y:S01]  /*38b0*/  F2FP.BF16.F32.PACK_AB R6, R6, R7 ;  /* 0x000000070606723e */ /* 0x000fe200000010ff */
[C-C-:B------:R-:W-:Y:S01]  /*38c0*/  FFMA R47, R90.reuse, R47, R13.reuse ;  /* 0x0000002f5a2f7223 */ /* 0x140fe2000000000d */
[----:B------:R-:W-:Y:S01]  /*38d0*/  F2FP.BF16.F32.PACK_AB R5, R9, R42 ;  /* 0x0000002a0905723e */ /* 0x000fe200000010ff */
[C-C-:B------:R-:W-:Y:S01]  /*38e0*/  FFMA R7, R90.reuse, R50, R13.reuse ;  /* 0x000000325a077223 */ /* 0x140fe2000000000d */
[C---:B------:R-:W-:Y:S01]  /*38f0*/  FFMA R51, R90.reuse, R51, R13 ;  /* 0x000000335a337223 */ /* 0x040fe2000000000d */
[C-C-:B------:R-:W-:Y:S01]  /*3900*/  FFMA R48, R90.reuse, R48, R15.reuse ;  /* 0x000000305a307223 */ /* 0x140fe2000000000f */
        /* <DEDUP_REMOVED lines=16> */
[----:B------:R-:W-:Y:S05]  /*3a10*/  WARPSYNC.ALL ;  /* 0x0000000000007948 */ /* 0x000fea0003800000 */
[----:B------:R-:W-:Y:S01]  /*3a20*/  F2FP.BF16.F32.PACK_AB R9, R51, R10 ;  /* 0x0000000a3309723e */ /* 0x000fe200000010ff */
[----:B------:R1:W-:Y:S01]  /*3a30*/  STSM.16.M88.4 [R26+0x2200], R4 ;  /* 0x002200041a007844 */ /* 0x0003e20000000200 */
[----:B------:R-:W-:Y:S01]  /*3a40*/  F2FP.BF16.F32.PACK_AB R8, R49, R48 ;  /* 0x000000303108723e */ /* 0x000fe200000010ff */
[----:B------:R-:W-:Y:S01]  /*3a50*/  BSSY B0, `(.L_x_64) ;  /* 0x0000016000007945 */ /* 0x000fe20003800000 */
[----:B------:R-:W-:-:S02]  /*3a60*/  F2FP.BF16.F32.PACK_AB R10, R53, R52 ;  /* 0x00000034350a723e */ /* 0x000fc400000010ff */
[----:B------:R-:W-:Y:S02]  /*3a70*/  F2FP.BF16.F32.PACK_AB R11, R40, R11 ;  /* 0x0000000b280b723e */ /* 0x000fe400000010ff */
[----:B------:R-:W-:-:S05]  /*3a80*/  IADD3 R39, R31, 0x2200, R26 ;  /* 0x000022001f277810 */ /* 0x000fca0007ffe01a */
        /* <DEDUP_REMOVED lines=11> */
[----:B------:R-:W-:Y:S02]  /*3b40*/  UIADD3 UR4, UR50, 0x2200, URZ ;  /* 0x0000220032047890 */ /* 0x000fe4000fffe03f */
[----:B------:R-:W-:Y:S01]  /*3b50*/  UIADD3.X UR9, URZ, UR55, URZ, UP0, !UPT ;  /* 0x000000373f097290 */ /* 0x000fe200087fe43f */
[----:B------:R-:W-:Y:S01]  /*3b60*/  UMOV UR6, UR46 ;  /* 0x0000002e00067c82 */ /* 0x000fe20008000000 */
[----:B------:R-:W-:-:S07]  /*3b70*/  UMOV UR7, UR47 ;  /* 0x0000002f00077c82 */ /* 0x000fce0008000000 */
[----:B------:R2:W-:Y:S01]  /*3b80*/  UTMASTG.3D [UR4], [UR8] ;  /* 0x00000004080073b5 */ /* 0x0005e20008010000 */
[----:B------:R0:W-:Y:S01]  /*3b90*/  UTMACMDFLUSH ;  /* 0x00000000000079b7 */ /* 0x0001e20000000000 */
[----:B--2---:R-:W-:-:S04]  /*3ba0*/  DEPBAR.LE SB0, 0x1 ;  /* 0x000080400000791a */ /* 0x004fc80000000000 */
.L_x_65:
[----:B------:R-:W-:Y:S05]  /*3bb0*/  BSYNC B0 ;  /* 0x0000000000007941 */ /* 0x000fea0003800000 */
.L_x_64:
[----:B------:R-:W-:Y:S06]  /*3bc0*/  BAR.SYNC.DEFER_BLOCKING 0x1, 0x100 ;  /* 0x0044000000007b1d */ /* 0x000fec0000010000 */
[----:B------:R-:W-:Y:S04]  /*3bd0*/  BSSY B0, `(.L_x_66) ;  /* 0x0000009000007945 */ /* 0x000fe80003800000 */
[----:B------:R-:W-:Y:S05]  /*3be0*/  @!P0 BRA `(.L_x_67) ;  /* 0x00000000001c8947 */ /* 0x000fea0003800000 */
[----:B------:R-:W-:-:S13]  /*3bf0*/  ISETP.NE.AND P3, PT, R100, 0x3, PT ;  /* 0x000000036400780c */ /* 0x000fda0003f65270 */
[----:B------:R-:W-:Y:S05]  /*3c00*/  @!P3 BRA `(.L_x_68) ;  /* 0x000000000004b947 */ /* 0x000fea0003800000 */
[----:B------:R-:W-:Y:S01]  /*3c10*/  BPT.TRAP 0x1 ;  /* 0x000000040000795c */ /* 0x000fe20000300000 */
.L_x_68:
[----:B------:R-:W-:-:S04]  /*3c20*/  ULEA UR4, UR39, UR50, 0x3 ;  /* 0x0000003227047291 */ /* 0x000fc8000f8e183f */
[----:B------:R-:W-:-:S04]  /*3c30*/  UIADD3 UR4, UR4, 0x80, URZ ;  /* 0x0000008004047890 */ /* 0x000fc8000fffe03f */
[----:B------:R-:W-:-:S09]  /*3c40*/  UPRMT UR4, UR49, 0x654, UR4 ;  /* 0x0000065431047896 */ /* 0x000fd20008000004 */
[----:B------:R-:W-:Y:S03]  /*3c50*/  SYNCS.ARRIVE.TRANS64.RED.A1T0 RZ, [UR4], RZ ;  /* 0x000000ffffff79a7 */ /* 0x000fe60008100404 */
.L_x_67:
[----:B------:R-:W-:Y:S05]  /*3c60*/  BSYNC B0 ;  /* 0x0000000000007941 */ /* 0x000fea0003800000 */
.L_x_66:
[----:B------:R-:W-:Y:S01]  /*3c70*/  UIADD3 UR39, UR39, 0x1, URZ ;  /* 0x0000000127277890 */ /* 0x000fe2000fffe03f */
[----:B------:R-:W-:Y:S01]  /*3c80*/  BSSY B0, `(.L_x_69) ;  /* 0x0000039000007945 */ /* 0x000fe20003800000 */
[----:B-1----:R-:W-:Y:S02]  /*3c90*/  IMAD.MOV.U32 R39, RZ, RZ, R92 ;  /* 0x000000ffff277224 */ /* 0x002fe400078e005c */
[----:B------:R-:W-:-:S04]  /*3ca0*/  UISETP.NE.AND UP0, UPT, UR39, 0x4, UPT ;  /* 0x000000042700788c */ /* 0x000fc8000bf05270 */
[----:B------:R-:W-:Y:S01]  /*3cb0*/  USEL UR39, UR39, URZ, UP0 ;  /* 0x0000003f27277287 */ /* 0x000fe20008000000 */
[----:B------:R-:W-:Y:S11]  /*3cc0*/  @!P0 BRA `(.L_x_70) ;  /* 0x0000000000d08947 */ /* 0x000ff60003800000 */
[----:B------:R-:W-:-:S13]  /*3cd0*/  ISETP.NE.AND P3, PT, R100, 0x3, PT ;  /* 0x000000036400780c */ /* 0x000fda0003f65270 */
[----:B------:R-:W-:Y:S05]  /*3ce0*/  @!P3 BRA `(.L_x_71) ;  /* 0x000000000004b947 */ /* 0x000fea0003800000 */
[----:B------:R-:W-:Y:S01]  /*3cf0*/  BPT.TRAP 0x1 ;  /* 0x000000040000795c */ /* 0x000fe20000300000 */
.L_x_71:
[C---:B------:R-:W-:Y:S01]  /*3d00*/  LEA R4, R12.reuse, UR50, 0x3 ;  /* 0x000000320c047c11 */ /* 0x040fe2000f8e18ff */
[----:B------:R-:W-:Y:S01]  /*3d10*/  VIADD R11, R12, 0x1 ;  /* 0x000000010c0b7836 */ /* 0x000fe20000000000 */
[----:B------:R-:W-:Y:S01]  /*3d20*/  SHF.L.U32 R5, R92, 0x1f, RZ ;  /* 0x0000001f5c057819 */ /* 0x000fe200000006ff */
[----:B------:R-:W-:Y:S03]  /*3d30*/  BSSY B1, `(.L_x_72) ;  /* 0x0000005000017945 */ /* 0x000fe60003800000 */
[----:B------:R-:W1:Y:S01]  /*3d40*/  SYNCS.PHASECHK.TRANS64.TRYWAIT P3, [R4+URZ+0x60], R5 ;  /* 0x00006005040075a7 */ /* 0x000e62000806017f */
[----:B------:R-:W-:-:S04]  /*3d50*/  ISETP.NE.AND P4, PT, R11, 0x4, PT ;  /* 0x000000040b00780c */ /* 0x000fc80003f85270 */
[----:B------:R-:W-:Y:S01]  /*3d60*/  SEL R9, RZ, 0x1, P4 ;  /* 0x00000001ff097807 */ /* 0x000fe20002000000 */
[----:B-1----:R-:W-:Y:S08]  /*3d70*/  @!P3 BRA `(.L_x_73) ;  /* 0x0000004000d0b947 */ /* 0x002ff00003800000 */
.L_x_171:
[----:B------:R-:W-:Y:S05]  /*3d80*/  BSYNC B1 ;  /* 0x0000000000017941 */ /* 0x000fea0003800000 */
.L_x_72:
[----:B------:R-:W-:Y:S05]  /*3d90*/  @P1 BRA `(.L_x_74) ;  /* 0x0000000000941947 */ /* 0x000fea0003800000 */
[----:B------:R-:W-:Y:S01]  /*3da0*/  IMAD R20, R12, 0x2000, R33 ;  /* 0x000020000c147824 */ /* 0x000fe200078e0221 */
[----:B------:R-:W-:Y:S05]  /*3db0*/  WARPSYNC.ALL ;  /* 0x0000000000007948 */ /* 0x000fea0003800000 */
[----:B------:R-:W-:Y:S01]  /*3dc0*/  IMAD.IADD R37, R31, 0x1, R20 ;  /* 0x000000011f257824 */ /* 0x000fe200078e0214 */
[----:B-1----:R-:W1:Y:S05]  /*3dd0*/  LDSM.16.M88.4 R4, [R20] ;  /* 0x000000001404783b */ /* 0x002e6a0000000200 */
[----:B------:R-:W2:Y:S01]  /*3de0*/  LDSM.16.M88.4 R36, [R37] ;  /* 0x000000002524783b */ /* 0x000ea20000000200 */
[----:B-1----:R-:W-:Y:S01]  /*3df0*/  SHF.L.U32 R14, R4, 0x10, RZ ;  /* 0x00000010040e7819 */ /* 0x002fe200000006ff */
[----:B------:R-:W-:Y:S01]  /*3e00*/  IMAD.U32 R24, R6, 0x10000, RZ ;  /* 0x0001000006187824 */ /* 0x000fe200078e00ff */
[----:B------:R-:W-:Y:S01]  /*3e10*/  LOP3.LUT R4, R4, 0xffff0000, RZ, 0xc0, !PT ;  /* 0xffff000004047812 */ /* 0x000fe200078ec0ff */
[C---:B------:R-:W-:Y:S01]  /*3e20*/  IMAD.U32 R8, R5.reuse, 0x10000, RZ ;  /* 0x0001000005087824 */ /* 0x040fe200078e00ff */
[----:B------:R-:W-:Y:S01]  /*3e30*/  LOP3.LUT R10, R5, 0xffff0000, RZ, 0xc0, !PT ;  /* 0xffff0000050a7812 */ /* 0x000fe200078ec0ff */
[C---:B--2---:R-:W-:Y:S01]  /*3e40*/  IMAD.U32 R30, R36.reuse, 0x10000, RZ ;  /* 0x00010000241e7824 */ /* 0x044fe200078e00ff */
[----:B------:R-:W-:Y:S01]  /*3e50*/  LOP3.LUT R36, R36, 0xffff0000, RZ, 0xc0, !PT ;  /* 0xffff000024247812 */ /* 0x000fe200078ec0ff */
[----:B------:R-:W-:Y:S01]  /*3e60*/  IMAD.U32 R40, R38, 0x10000, RZ ;  /* 0x0001000026287824 */ /* 0x000fe200078e00ff */
[----:B------:R-:W-:Y:S01]  /*3e70*/  LOP3.LUT R6, R6, 0xffff0000, RZ, 0xc0, !PT ;  /* 0xffff000006067812 */ /* 0x000fe200078ec0ff */
[C---:B------:R-:W-:Y:S01]  /*3e80*/  IMAD.U32 R12, R7.reuse, 0x10000, RZ ;  /* 0x00010000070c7824 */ /* 0x040fe200078e00ff */
[----:B------:R-:W-:Y:S01]  /*3e90*/  LOP3.LUT R28, R7, 0xffff0000, RZ, 0xc0, !PT ;  /* 0xffff0000071c7812 */ /* 0x000fe200078ec0ff */
[C---:B------:R-:W-:Y:S01]  /*3ea0*/  IMAD.U32 R32, R37.reuse, 0x10000, RZ ;  /* 0x0001000025207824 */ /* 0x040fe200078e00ff */
        /* <DEDUP_REMOVED lines=20> */
.L_x_74:
[----:B------:R-:W-:Y:S02]  /*3ff0*/  LOP3.LUT R39, R92, R9, RZ, 0x3c, !PT ;  /* 0x000000095c277212 */ /* 0x000fe400078e3cff */
[----:B------:R-:W-:-:S07]  /*4000*/  SEL R12, R11, RZ, P4 ;  /* 0x000000ff0b0c7207 */ /* 0x000fce0002000000 */
.L_x_70:
[----:B------:R-:W-:Y:S05]  /*4010*/  BSYNC B0 ;  /* 0x0000000000007941 */ /* 0x000fea0003800000 */
.L_x_69:
[C-C-:B-1----:R-:W-:Y:S01]  /*4020*/  FFMA R5, R90.reuse, R56, R15.reuse ;  /* 0x000000385a057223 */ /* 0x142fe2000000000f */
[C---:B------:R-:W-:Y:S01]  /*4030*/  FFMA R57, R90.reuse, R57, R15 ;  /* 0x000000395a397223 */ /* 0x040fe2000000000f */
        /* <DEDUP_REMOVED lines=11> */
[C-C-:B------:R-:W-:Y:S01]  /*40f0*/  FFMA R62, R90.reuse, R62, R13.reuse ;  /* 0x0000003e5a3e7223 */ /* 0x140fe2000000000d */
[----:B------:R-:W-:Y:S01]  /*4100*/  F2FP.BF16.F32.PACK_AB R5, R9, R58 ;  /* 0x0000003a0905723e */ /* 0x000fe200000010ff */
[--C-:B------:R-:W-:Y:S01]  /*4110*/  FFMA R63, R90, R63, R13.reuse ;  /* 0x0000003f5a3f7223 */ /* 0x100fe2000000000d */
[----:B------:R-:W-:Y:S01]  /*4120*/  F2FP.BF16.F32.PACK_AB R6, R6, R7 ;  /* 0x000000070606723e */ /* 0x000fe200000010ff */
[C-C-:B------:R-:W-:Y:S01]  /*4130*/  FFMA R7, R90.reuse, R66, R13.reuse ;  /* 0x000000425a077223 */ /* 0x140fe2000000000d */
[C-C-:B------:R-:W-:Y:S01]  /*4140*/  FFMA R67, R90.reuse, R67, R13.reuse ;  /* 0x000000435a437223 */ /* 0x140fe2000000000d */
[C-C-:B------:R-:W-:Y:S01]  /*4150*/  FFMA R9, R90.reuse, R70, R13.reuse ;  /* 0x000000465a097223 */ /* 0x140fe2000000000d */
[C---:B------:R-:W-:Y:S01]  /*4160*/  FFMA R8, R90.reuse, R71, R13 ;  /* 0x000000475a087223 */ /* 0x040fe2000000000d */
[C-C-:B------:R-:W-:Y:S01]  /*4170*/  FFMA R64, R90.reuse, R64, R15.reuse ;  /* 0x000000405a407223 */ /* 0x140fe2000000000f */
[C-C-:B------:R-:W-:Y:S01]  /*4180*/  FFMA R65, R90.reuse, R65, R15.reuse ;  /* 0x000000415a417223 */ /* 0x140fe2000000000f */
        /* <DEDUP_REMOVED lines=39> */
.L_x_76:
[----:B------:R-:W-:Y:S05]  /*4400*/  BSYNC B0 ;  /* 0x0000000000007941 */ /* 0x000fea0003800000 */
.L_x_75:
[----:B------:R-:W-:Y:S06]  /*4410*/  BAR.SYNC.DEFER_BLOCKING 0x1, 0x100 ;  /* 0x0044000000007b1d */ /* 0x000fec0000010000 */
[----:B------:R-:W-:Y:S04]  /*4420*/  BSSY B0, `(.L_x_77) ;  /* 0x0000009000007945 */ /* 0x000fe80003800000 */
[----:B------:R-:W-:Y:S05]  /*4430*/  @!P0 BRA `(.L_x_78) ;  /* 0x00000000001c8947 */ /* 0x000fea0003800000 */
[----:B------:R-:W-:-:S13]  /*4440*/  ISETP.NE.AND P3, PT, R100, 0x3, PT ;  /* 0x000000036400780c */ /* 0x000fda0003f65270 */
[----:B------:R-:W-:Y:S05]  /*4450*/  @!P3 BRA `(.L_x_79) ;  /* 0x000000000004b947 */ /* 0x000fea0003800000 */
[----:B------:R-:W-:Y:S01]  /*4460*/  BPT.TRAP 0x1 ;  /* 0x000000040000795c */ /* 0x000fe20000300000 */
.L_x_79:
[----:B------:R-:W-:-:S04]  /*4470*/  ULEA UR4, UR39, UR50, 0x3 ;  /* 0x0000003227047291 */ /* 0x000fc8000f8e183f */
[----:B------:R-:W-:-:S04]  /*4480*/  UIADD3 UR4, UR4, 0x80, URZ ;  /* 0x0000008004047890 */ /* 0x000fc8000fffe03f */
[----:B------:R-:W-:-:S09]  /*4490*/  UPRMT UR4, UR49, 0x654, UR4 ;  /* 0x0000065431047896 */ /* 0x000fd20008000004 */
[----:B------:R-:W-:Y:S03]  /*44a0*/  SYNCS.ARRIVE.TRANS64.RED.A1T0 RZ, [UR4], RZ ;  /* 0x000000ffffff79a7 */ /* 0x000fe60008100404 */
.L_x_78:
[----:B------:R-:W-:Y:S05]  /*44b0*/  BSYNC B0 ;  /* 0x0000000000007941 */ /* 0x000fea0003800000 */
.L_x_77:
[----:B------:R-:W-:Y:S01]  /*44c0*/  UIADD3 UR4, UR39, 0x1, URZ ;  /* 0x0000000127047890 */ /* 0x000fe2000fffe03f */
[----:B------:R-:W-:Y:S03]  /*44d0*/  BSSY B0, `(.L_x_80) ;  /* 0x0000033000007945 */ /* 0x000fe60003800000 */
[----:B------:R-:W-:-:S04]  /*44e0*/  UISETP.NE.AND UP0, UPT, UR4, 0x4, UPT ;  /* 0x000000040400788c */ /* 0x000fc8000bf05270 */
[----:B------:R-:W-:Y:S01]  /*44f0*/  USEL UR39, UR4, URZ, UP0 ;  /* 0x0000003f04277287 */ /* 0x000fe20008000000 */
[----:B------:R-:W-:Y:S11]  /*4500*/  @!P0 BRA `(.L_x_81) ;  /* 0x0000000000bc8947 */ /* 0x000ff60003800000 */
[----:B------:R-:W-:-:S13]  /*4510*/  ISETP.NE.AND P3, PT, R100, 0x3, PT ;  /* 0x000000036400780c */ /* 0x000fda0003f65270 */
[----:B------:R-:W-:Y:S05]  /*4520*/  @!P3 BRA `(.L_x_82) ;  /* 0x000000000004b947 */ /* 0x000fea0003800000 */
[----:B------:R-:W-:Y:S01]  /*4530*/  BPT.TRAP 0x1 ;  /* 0x000000040000795c */ /* 0x000fe20000300000 */
.L_x_82:
[----:B-1----:R-:W-:Y:S01]  /*4540*/  SHF.L.U32 R4, R39, 0x1f, RZ ;  /* 0x0000001f27047819 */ /* 0x002fe200000006ff */
[----:B------:R-:W-:Y:S01]  /*4550*/  BSSY B1, `(.L_x_83) ;  /* 0x0000004000017945 */ /* 0x000fe20003800000 */
[----:B------:R-:W-:-:S04]  /*4560*/  LEA R5, R12, UR50, 0x3 ;  /* 0x000000320c057c11 */ /* 0x000fc8000f8e18ff */
[----:B------:R-:W1:Y:S02]  /*4570*/  SYNCS.PHASECHK.TRANS64.TRYWAIT P3, [R5+URZ+0x60], R4 ;  /* 0x00006004050075a7 */ /* 0x000e64000806017f */
[----:B-1----:R-:W-:Y:S05]  /*4580*/  @!P3 BRA `(.L_x_84) ;  /* 0x0000003800e0b947 */ /* 0x002fea0003800000 */
.L_x_172:
[----:B------:R-:W-:Y:S05]  /*4590*/  BSYNC B1 ;  /* 0x0000000000017941 */ /* 0x000fea0003800000 */
.L_x_83:
[----:B------:R-:W-:Y:S05]  /*45a0*/  @P1 BRA `(.L_x_81) ;  /* 0x0000000000941947 */ /* 0x000fea0003800000 */
[----:B------:R-:W-:Y:S01]  /*45b0*/  IMAD R12, R12, 0x2000, R33 ;  /* 0x000020000c0c7824 */ /* 0x000fe200078e0221 */
[----:B------:R-:W-:Y:S05]  /*45c0*/  WARPSYNC.ALL ;  /* 0x0000000000007948 */ /* 0x000fea0003800000 */
[----:B-1----:R-:W-:Y:S01]  /*45d0*/  IADD3 R4, R31, R12, RZ ;  /* 0x0000000c1f047210 */ /* 0x002fe20007ffe0ff */
[----:B------:R-:W1:Y:S05]  /*45e0*/  LDSM.16.M88.4 R8, [R12] ;  /* 0x000000000c08783b */ /* 0x000e6a0000000200 */
[----:B------:R-:W2:Y:S01]  /*45f0*/  LDSM.16.M88.4 R4, [R4] ;  /* 0x000000000404783b */ /* 0x000ea20000000200 */
[C---:B-1----:R-:W-:Y:S01]  /*4600*/  IMAD.U32 R14, R8.reuse, 0x10000, RZ ;  /* 0x00010000080e7824 */ /* 0x042fe200078e00ff */
[----:B------:R-:W-:Y:S01]  /*4610*/  LOP3.LUT R8, R8, 0xffff0000, RZ, 0xc0, !PT ;  /* 0xffff000008087812 */ /* 0x000fe200078ec0ff */
[C---:B------:R-:W-:Y:S01]  /*4620*/  IMAD.U32 R24, R10.reuse, 0x10000, RZ ;  /* 0x000100000a187824 */ /* 0x040fe200078e00ff */
[----:B------:R-:W-:Y:S01]  /*4630*/  LOP3.LUT R10, R10, 0xffff0000, RZ, 0xc0, !PT ;  /* 0xffff00000a0a7812 */ /* 0x000fe200078ec0ff */
[----:B------:R-:W-:Y:S01]  /*4640*/  IMAD.U32 R12, R11, 0x10000, RZ ;  /* 0x000100000b0c7824 */ /* 0x000fe200078e00ff */
[C---:B--2---:R-:W-:Y:S01]  /*4650*/  LOP3.LUT R32, R4.reuse, 0xffff0000, RZ, 0xc0, !PT ;  /* 0xffff000004207812 */ /* 0x044fe200078ec0ff */
[----:B------:R-:W-:Y:S01]  /*4660*/  IMAD.U32 R30, R4, 0x10000, RZ ;  /* 0x00010000041e7824 */ /* 0x000fe200078e00ff */
[C---:B------:R-:W-:Y:S01]  /*4670*/  LOP3.LUT R38, R5.reuse, 0xffff0000, RZ, 0xc0, !PT ;  /* 0xffff000005267812 */ /* 0x040fe200078ec0ff */
[----:B------:R-:W-:Y:S01]  /*4680*/  IMAD.U32 R34, R5, 0x10000, RZ ;  /* 0x0001000005227824 */ /* 0x000fe200078e00ff */
[C---:B------:R-:W-:Y:S01]  /*4690*/  LOP3.LUT R42, R6.reuse, 0xffff0000, RZ, 0xc0, !PT ;  /* 0xffff0000062a7812 */ /* 0x040fe200078ec0ff */
[----:B------:R-:W-:Y:S01]  /*46a0*/  IMAD.U32 R40, R6, 0x10000, RZ ;  /* 0x0001000006287824 */ /* 0x000fe200078e00ff */
[C---:B------:R-:W-:Y:S01]  /*46b0*/  LOP3.LUT R44, R7.reuse, 0xffff0000, RZ, 0xc0, !PT ;  /* 0xffff0000072c7812 */ /* 0x040fe200078ec0ff */
[----:B------:R-:W-:Y:S01]  /*46c0*/  IMAD.U32 R36, R7, 0x10000, RZ ;  /* 0x0001000007247824 */ /* 0x000fe200078e00ff */
[C---:B------:R-:W-:Y:S01]  /*46d0*/  LOP3.LUT R6, R9.reuse, 0xffff0000, RZ, 0xc0, !PT ;  /* 0xffff000009067812 */ /* 0x040fe200078ec0ff */
[----:B------:R-:W-:Y:S01]  /*46e0*/  IMAD.U32 R4, R9, 0x10000, RZ ;  /* 0x0001000009047824 */ /* 0x000fe200078e00ff */
        /* <DEDUP_REMOVED lines=17> */
.L_x_81:
[----:B------:R-:W-:Y:S05]  /*4800*/  BSYNC B0 ;  /* 0x0000000000007941 */ /* 0x000fea0003800000 */
.L_x_80:
[C-C-:B-1----:R-:W-:Y:S01]  /*4810*/  FFMA R5, R90.reuse, R72, R15.reuse ;  /* 0x000000485a057223 */ /* 0x142fe2000000000f */
[C-C-:B------:R-:W-:Y:S01]  /*4820*/  FFMA R73, R90.reuse, R73, R15.reuse ;  /* 0x000000495a497223 */ /* 0x140fe2000000000f */
[C-C-:B------:R-:W-:Y:S01]  /*4830*/  FFMA R7, R90.reuse, R76, R15.reuse ;  /* 0x0000004c5a077223 */ /* 0x140fe2000000000f */
[C-C-:B------:R-:W-:Y:S01]  /*4840*/  FFMA R6, R90.reuse, R77, R15.reuse ;  /* 0x0000004d5a067223 */ /* 0x140fe2000000000f */
[C-C-:B------:R-:W-:Y:S01]  /*4850*/  FFMA R80, R90.reuse, R80, R15.reuse ;  /* 0x000000505a507223 */ /* 0x140fe2000000000f */
[C---:B------:R-:W-:Y:S01]  /*4860*/  FFMA R81, R90.reuse, R81, R15 ;  /* 0x000000515a517223 */ /* 0x040fe2000000000f */
[C-C-:B------:R-:W-:Y:S01]  /*4870*/  FFMA R74, R90.reuse, R74, R13.reuse ;  /* 0x0000004a5a4a7223 */ /* 0x140fe2000000000d */
[C-C-:B------:R-:W-:Y:S01]  /*4880*/  FFMA R4, R90.reuse, R75, R13.reuse ;  /* 0x0000004b5a047223 */ /* 0x140fe2000000000d */
[C-C-:B------:R-:W-:Y:S01]  /*4890*/  FFMA R78, R90.reuse, R78, R13.reuse ;  /* 0x0000004e5a4e7223 */ /* 0x140fe2000000000d */
[C---:B------:R-:W-:Y:S01]  /*48a0*/  FFMA R79, R90.reuse, R79, R13 ;  /* 0x0000004f5a4f7223 */ /* 0x040fe2000000000d */
        /* <DEDUP_REMOVED lines=25> */
[----:B------:R-:W-:Y:S01]  /*4a40*/  BSSY B0, `(.L_x_85) ;  /* 0x000001b000007945 */ /* 0x000fe20003800000 */
[----:B------:R-:W-:-:S02]  /*4a50*/  F2FP.BF16.F32.PACK_AB R5, R23, R74 ;  /* 0x0000004a1705723e */ /* 0x000fc400000010ff */
[----:B------:R-:W-:Y:S02]  /*4a60*/  F2FP.BF16.F32.PACK_AB R7, R79, R78 ;  /* 0x0000004e4f07723e */ /* 0x000fe400000010ff */
[----:B------:R-:W-:Y:S02]  /*4a70*/  F2FP.BF16.F32.PACK_AB R80, R81, R80 ;  /* 0x000000505150723e */ /* 0x000fe400000010ff */
[----:B------:R-:W-:Y:S01]  /*4a80*/  F2FP.BF16.F32.PACK_AB R81, R34, R9 ;  /* 0x000000092251723e */ /* 0x000fe200000010ff */
[----:B------:R1:W-:Y:S01]  /*4a90*/  STSM.16.M88.4 [R26+0x6200], R4 ;  /* 0x006200041a007844 */ /* 0x0003e20000000200 */
[----:B------:R-:W-:Y:S02]  /*4aa0*/  F2FP.BF16.F32.PACK_AB R82, R85, R84 ;  /* 0x000000545552723e */ /* 0x000fe400000010ff */
        /* <DEDUP_REMOVED lines=20> */
.L_x_86:
[----:B------:R-:W-:Y:S05]  /*4bf0*/  BSYNC B0 ;  /* 0x0000000000007941 */ /* 0x000fea0003800000 */
.L_x_85:
[----:B------:R-:W-:Y:S06]  /*4c00*/  BAR.SYNC.DEFER_BLOCKING 0x1, 0x100 ;  /* 0x0044000000007b1d */ /* 0x000fec0000010000 */
[----:B------:R-:W-:Y:S04]  /*4c10*/  BSSY B0, `(.L_x_87) ;  /* 0x0000009000007945 */ /* 0x000fe80003800000 */
[----:B------:R-:W-:Y:S05]  /*4c20*/  @!P0 BRA `(.L_x_88) ;  /* 0x00000000001c8947 */ /* 0x000fea0003800000 */
[----:B------:R-:W-:-:S13]  /*4c30*/  ISETP.NE.AND P0, PT, R100, 0x3, PT ;  /* 0x000000036400780c */ /* 0x000fda0003f05270 */
[----:B------:R-:W-:Y:S05]  /*4c40*/  @!P0 BRA `(.L_x_89) ;  /* 0x0000000000048947 */ /* 0x000fea0003800000 */
[----:B------:R-:W-:Y:S01]  /*4c50*/  BPT.TRAP 0x1 ;  /* 0x000000040000795c */ /* 0x000fe20000300000 */
.L_x_89:
[----:B------:R-:W-:-:S04]  /*4c60*/  ULEA UR4, UR39, UR50, 0x3 ;  /* 0x0000003227047291 */ /* 0x000fc8000f8e183f */
[----:B------:R-:W-:-:S04]  /*4c70*/  UIADD3 UR4, UR4, 0x80, URZ ;  /* 0x0000008004047890 */ /* 0x000fc8000fffe03f */
[----:B------:R-:W-:-:S09]  /*4c80*/  UPRMT UR4, UR49, 0x654, UR4 ;  /* 0x0000065431047896 */ /* 0x000fd20008000004 */
[----:B------:R-:W-:Y:S03]  /*4c90*/  SYNCS.ARRIVE.TRANS64.RED.A1T0 RZ, [UR4], RZ ;  /* 0x000000ffffff79a7 */ /* 0x000fe60008100404 */
.L_x_88:
[----:B------:R-:W-:Y:S05]  /*4ca0*/  BSYNC B0 ;  /* 0x0000000000007941 */ /* 0x000fea0003800000 */
.L_x_87:
[----:B------:R-:W-:Y:S01]  /*4cb0*/  IADD3 R16, P0, R16, UR40, RZ ;  /* 0x0000002810107c10 */ /* 0x000fe2000ff1e0ff */
[----:B------:R-:W-:Y:S01]  /*4cc0*/  ULDC.64 UR4, c[0x0][0x8f8] ;  /* 0x00023e0000047ab9 */ /* 0x000fe20000000a00 */
[----:B------:R-:W-:Y:S01]  /*4cd0*/  UIADD3 UR39, UR39, 0x1, URZ ;  /* 0x0000000127277890 */ /* 0x000fe2000fffe03f */
[----:B-1----:R-:W-:Y:S01]  /*4ce0*/  PRMT R4, RZ, 0x7610, R4 ;  /* 0x00007610ff047816 */ /* 0x002fe20000000004 */
[----:B------:R-:W-:Y:S01]  /*4cf0*/  UMOV UR47, 0xffffffff ;  /* 0xffffffff002f7882 */ /* 0x000fe20000000000 */
[----:B------:R-:W-:Y:S01]  /*4d00*/  IADD3.X R17, R17, UR38, RZ, P0, !PT ;  /* 0x0000002611117c10 */ /* 0x000fe200087fe4ff */
[----:B------:R-:W-:Y:S01]  /*4d10*/  UISETP.NE.AND UP0, UPT, UR39, 0x4, UPT ;  /* 0x000000042700788c */ /* 0x000fe2000bf05270 */
[----:B------:R-:W-:Y:S01]  /*4d20*/  ISETP.GE.U32.AND P0, PT, R16, UR4, PT ;  /* 0x0000000410007c0c */ /* 0x000fe2000bf06070 */
[----:B------:R-:W-:Y:S01]  /*4d30*/  IMAD.MOV.U32 R98, RZ, RZ, -0x1 ;  /* 0xffffffffff627424 */ /* 0x000fe200078e00ff */
[----:B------:R-:W-:Y:S01]  /*4d40*/  MOV R96, 0xffffffff ;  /* 0xffffffff00607802 */ /* 0x000fe20000000f00 */
[----:B------:R-:W-:Y:S01]  /*4d50*/  USEL UR39, UR39, URZ, UP0 ;  /* 0x0000003f27277287 */ /* 0x000fe20008000000 */
[----:B------:R-:W-:-:S13]  /*4d60*/  ISETP.GE.U32.AND.EX P0, PT, R17, UR5, PT, P0 ;  /* 0x0000000511007c0c */ /* 0x000fda000bf06100 */
[----:B------:R-:W-:Y:S05]  /*4d70*/  @P0 BRA `(.L_x_90) ;  /* 0x0000000400600947 */ /* 0x000fea0003800000 */
[----:B------:R-:W1:Y:S01]  /*4d80*/  LDC.64 R10, c[0x0][0x8d0] ;  /* 0x00023400ff0a7b82 */ /* 0x000e620000000a00 */
[----:B------:R-:W2:Y:S01]  /*4d90*/  S2R R23, SR_CTAID.X ;  /* 0x0000000000177919 */ /* 0x000ea20000002500 */
[----:B------:R-:W-:Y:S02]  /*4da0*/  IMAD.MOV.U32 R8, RZ, RZ, R16 ;  /* 0x000000ffff087224 */ /* 0x000fe400078e0010 */
[----:B------:R-:W-:-:S04]  /*4db0*/  IMAD.MOV.U32 R9, RZ, RZ, R17 ;  /* 0x000000ffff097224 */ /* 0x000fc800078e0011 */
[----:B------:R-:W3:Y:S08]  /*4dc0*/  LDC R12, c[0x0][0x8d8] ;  /* 0x00023600ff0c7b82 */ /* 0x000ef00000000800 */
[----:B------:R-:W4:Y:S01]  /*4dd0*/  LDC.64 R20, c[0x0][0x8c8] ;  /* 0x00023200ff147b82 */ /* 0x000f220000000a00 */
[----:B-1----:R-:W-:-:S04]  /*4de0*/  ISETP.NE.U32.AND P0, PT, R10, RZ, PT ;  /* 0x000000ff0a00720c */ /* 0x002fc80003f05070 */
[----:B------:R-:W-:-:S13]  /*4df0*/  ISETP.NE.AND.EX P0, PT, R11, RZ, PT, P0 ;  /* 0x000000ff0b00720c */ /* 0x000fda0003f05300 */
[----:B--234-:R-:W-:Y:S05]  /*4e00*/  @!P0 BRA `(.L_x_91) ;  /* 0x0000000000288947 */ /* 0x01cfea0003800000 */
        /* <DEDUP_REMOVED lines=10> */
.L_x_91:
[----:B------:R-:W1:Y:S01]  /*4eb0*/  S2R R24, SR_CTAID.Y ;  /* 0x0000000000187919 */ /* 0x000e620000002600 */
[-CC-:B------:R-:W-:Y:S01]  /*4ec0*/  SHF.R.U64 R31, R8, R12.reuse, R9.reuse ;  /* 0x0000000c081f7219 */ /* 0x180fe20000001209 */
[----:B------:R-:W2:Y:S01]  /*4ed0*/  LDC.64 R14, c[0x0][0x8e8] ;  /* 0x00023a00ff0e7b82 */ /* 0x000ea20000000a00 */
[----:B------:R-:W-:Y:S01]  /*4ee0*/  SHF.R.U32.HI R4, RZ, R12, R9 ;  /* 0x0000000cff047219 */ /* 0x000fe20000011609 */
[----:B------:R-:W-:Y:S01]  /*4ef0*/  ULDC UR4, c[0x0][0x150] ;  /* 0x0000540000047ab9 */ /* 0x000fe20000000800 */
[----:B------:R-:W-:Y:S01]  /*4f00*/  IADD3 R7, P0, RZ, -R31, RZ ;  /* 0x8000001fff077210 */ /* 0x000fe20007f1e0ff */
[----:B------:R-:W-:Y:S01]  /*4f10*/  IMAD.MOV.U32 R11, RZ, RZ, -0x1 ;  /* 0xffffffffff0b7424 */ /* 0x000fe200078e00ff */
[----:B------:R-:W-:-:S03]  /*4f20*/  I2FP.F32.U32 R9, R23 ;  /* 0x0000001700097245 */ /* 0x000fc60000201000 */
[----:B------:R-:W3:Y:S01]  /*4f30*/  LDC R8, c[0x0][0x8c0] ;  /* 0x00023000ff087b82 */ /* 0x000ee20000000800 */
[----:B------:R-:W-:Y:S02]  /*4f40*/  IMAD.X R5, RZ, RZ, ~R4, P0 ;  /* 0x000000ffff057224 */ /* 0x000fe400000e0e04 */
[----:B------:R-:W-:Y:S01]  /*4f50*/  FMUL R9, R9, UR4 ;  /* 0x0000000409097c20 */ /* 0x000fe20008400000 */
[----:B------:R-:W-:Y:S01]  /*4f60*/  ULDC UR4, c[0x0][0x154] ;  /* 0x0000550000047ab9 */ /* 0x000fe20000000800 */
[-C--:B------:R-:W-:Y:S02]  /*4f70*/  IMAD R6, R5, R20.reuse, RZ ;  /* 0x0000001405067224 */ /* 0x080fe400078e02ff */
[C---:B------:R-:W-:Y:S01]  /*4f80*/  IMAD.WIDE.U32 R4, R7.reuse, R20, R16 ;  /* 0x0000001407047225 */ /* 0x040fe200078e0010 */
[----:B------:R-:W4:Y:S01]  /*4f90*/  LDC R26, c[0x0][0x900] ;  /* 0x00024000ff1a7b82 */ /* 0x000f220000000800 */
[----:B------:R-:W5:Y:S02]  /*4fa0*/  F2I.U32.TRUNC.NTZ R9, R9 ;  /* 0x0000000900097305 */ /* 0x000f64000020f000 */
[----:B------:R-:W-:-:S04]  /*4fb0*/  IMAD R7, R7, R21, R6 ;  /* 0x0000001507077224 */ /* 0x000fc800078e0206 */
[----:B------:R-:W-:Y:S01]  /*4fc0*/  IMAD.IADD R5, R5, 0x1, R7 ;  /* 0x0000000105057824 */ /* 0x000fe200078e0207 */
[----:B------:R-:W4:Y:S01]  /*4fd0*/  LDC R20, c[0x0][0x8b0] ;  /* 0x00022c00ff147b82 */ /* 0x000f220000000800 */
[----:B--2---:R-:W-:-:S04]  /*4fe0*/  ISETP.NE.U32.AND P0, PT, R14, RZ, PT ;  /* 0x000000ff0e00720c */ /* 0x004fc80003f05070 */
[----:B------:R-:W-:-:S03]  /*4ff0*/  ISETP.NE.AND.EX P0, PT, R15, RZ, PT, P0 ;  /* 0x000000ff0f00720c */ /* 0x000fc60003f05300 */
[----:B------:R-:W2:Y:S01]  /*5000*/  LDC R6, c[0x0][0x144] ;  /* 0x00005100ff067b82 */ /* 0x000ea20000000800 */
[--C-:B---3--:R-:W-:Y:S02]  /*5010*/  SHF.R.U64 R12, R4, R8, R5.reuse ;  /* 0x00000008040c7219 */ /* 0x108fe40000001205 */
[----:B-1----:R-:W-:Y:S02]  /*5020*/  I2FP.F32.U32 R4, R24 ;  /* 0x0000001800047245 */ /* 0x002fe40000201000 */
[----:B------:R-:W-:Y:S02]  /*5030*/  SHF.R.U32.HI R5, RZ, R8, R5 ;  /* 0x00000008ff057219 */ /* 0x000fe40000011605 */
[----:B-----5:R-:W-:Y:S01]  /*5040*/  IADD3 R9, -R9, RZ, RZ ;  /* 0x000000ff09097210 */ /* 0x020fe20007ffe1ff */
[----:B------:R-:W1:Y:S01]  /*5050*/  LDC R21, c[0x0][0x148] ;  /* 0x00005200ff157b82 */ /* 0x000e620000000800 */
[----:B------:R-:W-:Y:S01]  /*5060*/  FMUL R7, R4, UR4 ;  /* 0x0000000404077c20 */ /* 0x000fe20008400000 */
[----:B----4-:R-:W-:-:S04]  /*5070*/  SHF.L.U32 R11, R11, R26, RZ ;  /* 0x0000001a0b0b7219 */ /* 0x010fc800000006ff */
[----:B------:R-:W-:Y:S02]  /*5080*/  LOP3.LUT R27, RZ, R11, RZ, 0x33, !PT ;  /* 0x0000000bff1b7212 */ /* 0x000fe400078e33ff */
[----:B------:R-:W3:Y:S01]  /*5090*/  LDC R25, c[0x0][0x8a8] ;  /* 0x00022a00ff197b82 */ /* 0x000ee20000000800 */
[-CC-:B------:R-:W-:Y:S02]  /*50a0*/  SHF.R.U64 R10, R12, R20.reuse, R5.reuse ;  /* 0x000000140c0a7219 */ /* 0x180fe40000001205 */
[----:B------:R-:W-:Y:S02]  /*50b0*/  SHF.R.U32.HI R5, RZ, R20, R5 ;  /* 0x00000014ff057219 */ /* 0x000fe40000011605 */
[----:B------:R4:W1:Y:S02]  /*50c0*/  F2I.U32.TRUNC.NTZ R20, R7 ;  /* 0x0000000700147305 */ /* 0x000864000020f000 */
[-CC-:B------:R-:W-:Y:S01]  /*50d0*/  SHF.R.U64 R13, R10, R26.reuse, R5.reuse ;  /* 0x0000001a0a0d7219 */ /* 0x180fe20000001205 */
[----:B------:R-:W1:Y:S01]  /*50e0*/  LDC R28, c[0x0][0x8f0] ;  /* 0x00023c00ff1c7b82 */ /* 0x000e620000000800 */
[-C--:B------:R-:W-:Y:S01]  /*50f0*/  SHF.R.U32.HI R5, RZ, R26.reuse, R5 ;  /* 0x0000001aff057219 */ /* 0x080fe20000011605 */
[----:B--2---:R-:W-:Y:S01]  /*5100*/  IMAD R23, R6, R9, R23 ;  /* 0x0000000906177224 */ /* 0x004fe200078e0217 */
[----:B------:R-:W-:Y:S01]  /*5110*/  SHF.L.U32 R26, R3, R26, RZ ;  /* 0x0000001a031a7219 */ /* 0x000fe200000006ff */
[----:B------:R-:W-:-:S04]  /*5120*/  IMAD.MOV.U32 R4, RZ, RZ, R13 ;  /* 0x000000ffff047224 */ /* 0x000fc800078e000d */
[----:B------:R-:W2:Y:S08]  /*5130*/  LDC R29, c[0x0][0x8e0] ;  /* 0x00023800ff1d7b82 */ /* 0x000eb00000000800 */
[----:B------:R-:W1:Y:S01]  /*5140*/  LDC R30, c[0x0][0x8b8] ;  /* 0x00022e00ff1e7b82 */ /* 0x000e620000000800 */
[----:B----4-:R-:W-:Y:S05]  /*5150*/  @!P0 BRA `(.L_x_92) ;  /* 0x0000000000288947 */ /* 0x010fea0003800000 */
[----:B------:R-:W4:Y:S02]  /*5160*/  LDC R4, c[0x0][0x8f4] ;  /* 0x00023d00ff047b82 */ /* 0x000f240000000800 */
[----:B----4-:R-:W-:-:S05]  /*5170*/  IADD3 R3, P0, R13, R4, RZ ;  /* 0x000000040d037210 */ /* 0x010fca0007f1e0ff */
        /* <DEDUP_REMOVED lines=8> */
.L_x_92:
[----:B------:R-:W-:Y:S01]  /*5200*/  ISETP.NE.AND P0, PT, R2, 0x1, PT ;  /* 0x000000010200780c */ /* 0x000fe20003f05270 */
[----:B-1----:R-:W-:Y:S01]  /*5210*/  IMAD.MOV R20, RZ, RZ, -R20 ;  /* 0x000000ffff147224 */ /* 0x002fe200078e0a14 */
[----:B------:R-:W-:Y:S01]  /*5220*/  SHF.R.U64 R3, R4, R28, R5 ;  /* 0x0000001c04037219 */ /* 0x000fe20000001205 */
[----:B---3--:R-:W-:Y:S01]  /*5230*/  VIADD R5, R25, 0xffffffff ;  /* 0xffffffff19057836 */ /* 0x008fe20000000000 */
[----:B------:R-:W-:Y:S02]  /*5240*/  LOP3.LUT R96, R10, R27, RZ, 0xc0, !PT ;  /* 0x0000001b0a607212 */ /* 0x000fe400078ec0ff */
[----:B------:R-:W-:Y:S01]  /*5250*/  R2UR UR47, R31 ;  /* 0x000000001f2f72ca */ /* 0x000fe200000e0000 */
[----:B------:R-:W-:Y:S01]  /*5260*/  IMAD.MOV R4, RZ, RZ, -R3 ;  /* 0x000000ffff047224 */ /* 0x000fe200078e0a03 */
[----:B------:R-:W-:Y:S01]  /*5270*/  LOP3.LUT R12, R12, R5, RZ, 0xc0, !PT ;  /* 0x000000050c0c7212 */ /* 0x000fe200078ec0ff */
[----:B------:R-:W-:Y:S02]  /*5280*/  IMAD R96, R26, R3, R96 ;  /* 0x000000031a607224 */ /* 0x000fe400078e0260 */
[----:B--2---:R-:W-:Y:S01]  /*5290*/  IMAD R3, R4, R29, R13 ;  /* 0x0000001d04037224 */ /* 0x004fe200078e020d */
[----:B------:R-:W-:Y:S01]  /*52a0*/  MOV R4, 0x1 ;  /* 0x0000000100047802 */ /* 0x000fe20000000f00 */
[----:B------:R-:W-:-:S02]  /*52b0*/  @P0 IMAD R23, R21, R20, R24 ;  /* 0x0000001415170224 */ /* 0x000fc400078e0218 */
[----:B------:R-:W-:Y:S02]  /*52c0*/  IMAD R3, R3, R25, R12 ;  /* 0x0000001903037224 */ /* 0x000fe400078e020c */
[----:B------:R-:W-:-:S05]  /*52d0*/  IMAD R96, R96, R30, R23 ;  /* 0x0000001e60607224 */ /* 0x000fca00078e0217 */
[----:B------:R-:W-:Y:S02]  /*52e0*/  SEL R98, R3, R96, !P0 ;  /* 0x0000006003627207 */ /* 0x000fe40004000000 */
[----:B------:R-:W-:-:S07]  /*52f0*/  SEL R96, R96, R3, !P0 ;  /* 0x0000000360607207 */ /* 0x000fce0004000000 */
.L_x_90:
[----:B------:R-:W-:Y:S01]  /*5300*/  LOP3.LUT P0, RZ, R4, 0xff, RZ, 0xc0, !PT ;  /* 0x000000ff04ff7812 */ /* 0x000fe2000780c0ff */
[----:B------:R-:W-:Y:S01]  /*5310*/  UIMAD.WIDE.U32 UR4, UR51, -0x55555555, URZ ;  /* 0xaaaaaaab330478a5 */ /* 0x000fe2000f8e003f */
[----:B------:R-:W-:Y:S01]  /*5320*/  IMAD.MOV.U32 R97, RZ, RZ, R0 ;  /* 0x000000ffff617224 */ /* 0x000fe200078e0000 */
[----:B------:R-:W-:Y:S02]  /*5330*/  UIADD3 UR42, UR42, 0x4, URZ ;  /* 0x000000042a2a7890 */ /* 0x000fe4000fffe03f */
[----:B------:R-:W-:-:S04]  /*5340*/  USHF.R.U32.HI UR4, URZ, 0x2, UR5 ;  /* 0x000000023f047899 */ /* 0x000fc80008011605 */
[----:B------:R-:W-:-:S04]  /*5350*/  UIMAD UR44, UR4, -0x6, UR51 ;  /* 0xfffffffa042c78a4 */ /* 0x000fc8000f8e0233 */
[----:B------:R-:W-:Y:S08]  /*5360*/  @P0 BRA `(.L_x_93) ;  /* 0xffffffc0007c0947 */ /* 0x000ff0000383ffff */
[----:B------:R-:W-:-:S13]  /*5370*/  PLOP3.LUT P0, PT, PT, PT, PT, 0x8, 0x0 ;  /* 0x000000000000781c */ /* 0x000fda0003f0e170 */
.L_x_17:
[----:B------:R-:W-:Y:S05]  /*5380*/  @P0 BRA `(.L_x_9) ;  /* 0x0000002800ec0947 */ /* 0x000fea0003800000 */
[----:B------:R-:W-:Y:S01]  /*5390*/  ULDC.64 UR6, c[0x0][0x588] ;  /* 0x0001620000067ab9 */ /* 0x000fe20000000a00 */
[----:B------:R-:W-:Y:S01]  /*53a0*/  ISETP.NE.U32.AND P1, PT, R101, RZ, PT ;  /* 0x000000ff6500720c */ /* 0x000fe20003f25070 */
[----:B------:R-:W-:-:S04]  /*53b0*/  DEPBAR.LE SB0, 0x0 ;  /* 0x000080000000791a */ /* 0x000fc80000000000 */
[----:B------:R-:W-:Y:S01]  /*53c0*/  ISETP.NE.U32.AND P0, PT, RZ, UR6, PT ;  /* 0x00000006ff007c0c */ /* 0x000fe2000bf05070 */
[----:B------:R-:W-:Y:S01]  /*53d0*/  BSSY B0, `(.L_x_94) ;  /* 0x0000015000007945 */ /* 0x000fe20003800000 */
[----:B------:R-:W-:Y:S02]  /*53e0*/  ISETP.NE.AND.EX P1, PT, R103, RZ, PT, P1 ;  /* 0x000000ff6700720c */ /* 0x000fe40003f25310 */
[----:B------:R-:W-:-:S13]  /*53f0*/  ISETP.NE.AND.EX P0, PT, RZ, UR7, PT, P0 ;  /* 0x00000007ff007c0c */ /* 0x000fda000bf05300 */
[----:B------:R-:W-:Y:S05]  /*5400*/  @P0 BRA P1, `(.L_x_95) ;  /* 0x0000000000440947 */ /* 0x000fea0000800000 */
[----:B------:R-:W-:-:S04]  /*5410*/  ISETP.NE.U32.AND P0, PT, R101, RZ, PT ;  /* 0x000000ff6500720c */ /* 0x000fc80003f05070 */
[----:B------:R-:W-:-:S13]  /*5420*/  ISETP.NE.AND.EX P0, PT, R103, RZ, PT, P0 ;  /* 0x000000ff6700720c */ /* 0x000fda0003f05300 */
[----:B------:R-:W-:Y:S05]  /*5430*/  @!P0 BRA `(.L_x_96) ;  /* 0x00000000002c8947 */ /* 0x000fea0003800000 */
[----:B------:R-:W-:-:S13]  /*5440*/  LOP3.LUT P0, RZ, R88, 0xff, RZ, 0xc0, !PT ;  /* 0x000000ff58ff7812 */ /* 0x000fda000780c0ff */
[----:B------:R-:W-:Y:S05]  /*5450*/  @!P0 BRA `(.L_x_97) ;  /* 0x0000000000108947 */ /* 0x000fea0003800000 */
[----:B-----5:R-:W-:-:S13]  /*5460*/  FSETP.NEU.AND P0, PT, R89, RZ, PT ;  /* 0x000000ff5900720b */ /* 0x020fda0003f0d000 */
[----:B------:R-:W-:Y:S05]  /*5470*/  @!P0 BREAK B0 ;  /* 0x0000000000008942 */ /* 0x000fea0003800000 */
[----:B------:R-:W-:Y:S05]  /*5480*/  @P0 BRA `(.L_x_95) ;  /* 0x0000000000240947 */ /* 0x000fea0003800000 */
[----:B------:R-:W-:Y:S05]  /*5490*/  BRA `(.L_x_9) ;  /* 0x0000002800a87947 */ /* 0x000fea0003800000 */
.L_x_97:
[----:B------:R-:W-:-:S04]  /*54a0*/  ISETP.NE.U32.AND P0, PT, RZ, UR6, PT ;  /* 0x00000006ff007c0c */ /* 0x000fc8000bf05070 */
[----:B------:R-:W-:-:S13]  /*54b0*/  ISETP.NE.AND.EX P0, PT, RZ, UR7, PT, P0 ;  /* 0x00000007ff007c0c */ /* 0x000fda000bf05300 */
[----:B------:R-:W-:Y:S05]  /*54c0*/  @!P0 BREAK B0 ;  /* 0x0000000000008942 */ /* 0x000fea0003800000 */
[----:B------:R-:W-:Y:S05]  /*54d0*/  @P0 BRA `(.L_x_95) ;  /* 0x0000000000100947 */ /* 0x000fea0003800000 */
[----:B------:R-:W-:Y:S05]  /*54e0*/  BRA `(.L_x_9) ;  /* 0x0000002800947947 */ /* 0x000fea0003800000 */
.L_x_96:
[----:B-----5:R-:W-:-:S13]  /*54f0*/  FSETP.NEU.AND P0, PT, R89, RZ, PT ;  /* 0x000000ff5900720b */ /* 0x020fda0003f0d000 */
[----:B------:R-:W-:Y:S05]  /*5500*/  @!P0 BREAK B0 ;  /* 0x0000000000008942 */ /* 0x000fea0003800000 */
[----:B------:R-:W-:Y:S05]  /*5510*/  @!P0 BRA `(.L_x_9) ;  /* 0x0000002800888947 */ /* 0x000fea0003800000 */
.L_x_95:
[----:B------:R-:W-:Y:S05]  /*5520*/  BSYNC B0 ;  /* 0x0000000000007941 */ /* 0x000fea0003800000 */
.L_x_94:
[----:B------:R-:W-:-:S04]  /*5530*/  LOP3.LUT R19, R19, 0x1, RZ, 0xfc, !PT ;  /* 0x0000000113137812 */ /* 0x000fc800078efcff */
[----:B------:R-:W-:-:S13]  /*5540*/  ISETP.NE.AND P0, PT, R19, 0x3, PT ;  /* 0x000000031300780c */ /* 0x000fda0003f05270 */
[----:B------:R-:W-:Y:S05]  /*5550*/  @!P0 BRA `(.L_x_98) ;  /* 0x0000000000048947 */ /* 0x000fea0003800000 */
[----:B------:R-:W-:Y:S01]  /*5560*/  BPT.TRAP 0x1 ;  /* 0x000000040000795c */ /* 0x000fe20000300000 */
.L_x_98:
[----:B------:R-:W3:Y:S01]  /*5570*/  S2UR UR5, SR_CgaCtaId ;  /* 0x00000000000579c3 */ /* 0x000ee20000008800 */
[----:B------:R-:W-:Y:S02]  /*5580*/  UMOV UR4, 0x400 ;  /* 0x0000040000047882 */ /* 0x000fe40000000000 */
[----:B---3--:R-:W-:-:S04]  /*5590*/  ULEA UR4, UR5, UR4, 0x18 ;  /* 0x0000000405047291 */ /* 0x008fc8000f8ec03f */
[----:B------:R-:W-:-:S04]  /*55a0*/  ULEA UR4, UR39, UR4, 0x3 ;  /* 0x0000000427047291 */ /* 0x000fc8000f8e183f */
[----:B------:R-:W-:-:S04]  /*55b0*/  UIADD3 UR4, UR4, 0x80, URZ ;  /* 0x0000008004047890 */ /* 0x000fc8000fffe03f */
[----:B------:R-:W-:-:S09]  /*55c0*/  UPRMT UR4, UR5, 0x654, UR4 ;  /* 0x0000065405047896 */ /* 0x000fd20008000004 */
[----:B------:R-:W-:Y:S01]  /*55d0*/  SYNCS.ARRIVE.TRANS64.RED.A1T0 RZ, [UR4], RZ ;  /* 0x000000ffffff79a7 */ /* 0x000fe20008100404 */
[----:B------:R-:W-:Y:S05]  /*55e0*/  BRA `(.L_x_9) ;  /* 0x0000002800547947 */ /* 0x000fea0003800000 */
.L_x_8:
[----:B------:R-:W-:Y:S01]  /*55f0*/  ULDC.64 UR4, c[0x0][0x8f8] ;  /* 0x00023e0000047ab9 */ /* 0x000fe20000000a00 */
[----:B------:R-:W-:Y:S01]  /*5600*/  PRMT R11, RZ, 0x7610, R11 ;  /* 0x00007610ff0b7816 */ /* 0x000fe2000000000b */
[----:B------:R-:W-:Y:S01]  /*5610*/  IMAD.MOV.U32 R20, RZ, RZ, -0x1 ;  /* 0xffffffffff147424 */ /* 0x000fe200078e00ff */
[----:B------:R-:W-:Y:S01]  /*5620*/  ISETP.GE.U32.AND P0, PT, R16, UR4, PT ;  /* 0x0000000410007c0c */ /* 0x000fe2000bf06070 */
[----:B------:R-:W-:Y:S02]  /*5630*/  IMAD.MOV.U32 R7, RZ, RZ, -0x1 ;  /* 0xffffffffff077424 */ /* 0x000fe400078e00ff */
[----:B------:R-:W-:Y:S01]  /*5640*/  IMAD.MOV.U32 R6, RZ, RZ, -0x1 ;  /* 0xffffffffff067424 */ /* 0x000fe200078e00ff */
[----:B------:R-:W-:-:S13]  /*5650*/  ISETP.GE.U32.AND.EX P0, PT, R17, UR5, PT, P0 ;  /* 0x0000000511007c0c */ /* 0x000fda000bf06100 */
[----:B------:R-:W-:Y:S05]  /*5660*/  @P0 BRA `(.L_x_99) ;  /* 0x0000000400580947 */ /* 0x000fea0003800000 */
[----:B------:R-:W1:Y:S01]  /*5670*/  LDC.64 R20, c[0x0][0x8d0] ;  /* 0x00023400ff147b82 */ /* 0x000e620000000a00 */
[----:B------:R-:W-:Y:S02]  /*5680*/  IMAD.MOV.U32 R14, RZ, RZ, R16 ;  /* 0x000000ffff0e7224 */ /* 0x000fe400078e0010 */
[----:B------:R-:W-:-:S05]  /*5690*/  IMAD.MOV.U32 R15, RZ, RZ, R17 ;  /* 0x000000ffff0f7224 */ /* 0x000fca00078e0011 */
        /* <DEDUP_REMOVED lines=10> */
[----:B------:R-:W-:Y:S01]  /*5740*/  IMAD.WIDE.U32 R6, R11, R20, RZ ;  /* 0x000000140b067225 */ /* 0x000fe200078e00ff */
[----:B------:R-:W-:-:S03]  /*5750*/  MOV R14, R13 ;  /* 0x0000000d000e7202 */ /* 0x000fc60000000f00 */
[----:B------:R-:W-:Y:S01]  /*5760*/  IMAD.X R15, RZ, RZ, RZ, P0 ;  /* 0x000000ffff0f7224 */ /* 0x000fe200000e06ff */
[----:B------:R-:W-:-:S05]  /*5770*/  IADD3 RZ, P0, R7, R12, RZ ;  /* 0x0000000c07ff7210 */ /* 0x000fca0007f1e0ff */
[----:B------:R-:W-:-:S08]  /*5780*/  IMAD.WIDE.U32.X R14, R23, R21, R14, P0 ;  /* 0x00000015170e7225 */ /* 0x000fd000000e040e */
.L_x_100:
[-CC-:B------:R-:W-:Y:S01]  /*5790*/  SHF.R.U64 R21, R14, R24.reuse, R15.reuse ;  /* 0x000000180e157219 */ /* 0x180fe2000000120f */
[----:B------:R-:W1:Y:S01]  /*57a0*/  LDC R20, c[0x0][0x8c0] ;  /* 0x00023000ff147b82 */ /* 0x000e620000000800 */
[----:B------:R-:W-:Y:S01]  /*57b0*/  SHF.R.U32.HI R6, RZ, R24, R15 ;  /* 0x00000018ff067219 */ /* 0x000fe2000001160f */
[----:B------:R-:W-:Y:S01]  /*57c0*/  ULDC UR4, c[0x0][0x150] ;  /* 0x0000540000047ab9 */ /* 0x000fe20000000800 */
[----:B------:R-:W-:Y:S01]  /*57d0*/  IADD3 R9, P0, RZ, -R21, RZ ;  /* 0x80000015ff097210 */ /* 0x000fe20007f1e0ff */
[----:B------:R-:W-:Y:S01]  /*57e0*/  IMAD.MOV.U32 R13, RZ, RZ, -0x1 ;  /* 0xffffffffff0d7424 */ /* 0x000fe200078e00ff */
[----:B------:R-:W-:-:S03]  /*57f0*/  I2FP.F32.U32 R11, R8 ;  /* 0x00000008000b7245 */ /* 0x000fc60000201000 */
[----:B------:R-:W2:Y:S01]  /*5800*/  LDC.64 R30, c[0x0][0x8e8] ;  /* 0x00023a00ff1e7b82 */ /* 0x000ea20000000a00 */
[----:B------:R-:W-:Y:S02]  /*5810*/  IMAD.X R7, RZ, RZ, ~R6, P0 ;  /* 0x000000ffff077224 */ /* 0x000fe400000e0e06 */
[----:B------:R-:W-:Y:S01]  /*5820*/  FMUL R11, R11, UR4 ;  /* 0x000000040b0b7c20 */ /* 0x000fe20008400000 */
[----:B------:R-:W-:Y:S01]  /*5830*/  ULDC UR4, c[0x0][0x154] ;  /* 0x0000550000047ab9 */ /* 0x000fe20000000800 */
[-C--:B------:R-:W-:Y:S02]  /*5840*/  IMAD R12, R7, R26.reuse, RZ ;  /* 0x0000001a070c7224 */ /* 0x080fe400078e02ff */
[C---:B------:R-:W-:Y:S01]  /*5850*/  IMAD.WIDE.U32 R6, R9.reuse, R26, R16 ;  /* 0x0000001a09067225 */ /* 0x040fe200078e0010 */
[----:B------:R-:W3:Y:S01]  /*5860*/  LDC R24, c[0x0][0x8b0] ;  /* 0x00022c00ff187b82 */ /* 0x000ee20000000800 */
[----:B------:R-:W4:Y:S02]  /*5870*/  F2I.U32.TRUNC.NTZ R11, R11 ;  /* 0x0000000b000b7305 */ /* 0x000f24000020f000 */
[----:B------:R-:W-:-:S04]  /*5880*/  IMAD R9, R9, R27, R12 ;  /* 0x0000001b09097224 */ /* 0x000fc800078e020c */
[----:B------:R-:W-:Y:S01]  /*5890*/  IMAD.IADD R7, R7, 0x1, R9 ;  /* 0x0000000107077824 */ /* 0x000fe200078e0209 */
[----:B------:R-:W3:Y:S04]  /*58a0*/  LDC R27, c[0x0][0x148] ;  /* 0x00005200ff1b7b82 */ /* 0x000ee80000000800 */
[----:B-1----:R-:W-:Y:S02]  /*58b0*/  SHF.R.U64 R14, R6, R20, R7 ;  /* 0x00000014060e7219 */ /* 0x002fe40000001207 */
[----:B------:R-:W-:Y:S02]  /*58c0*/  I2FP.F32.U32 R6, R10 ;  /* 0x0000000a00067245 */ /* 0x000fe40000201000 */
[----:B------:R-:W1:Y:S01]  /*58d0*/  LDC R9, c[0x0][0x144] ;  /* 0x00005100ff097b82 */ /* 0x000e620000000800 */
[----:B--2---:R-:W-:Y:S01]  /*58e0*/  ISETP.NE.U32.AND P0, PT, R30, RZ, PT ;  /* 0x000000ff1e00720c */ /* 0x004fe20003f05070 */
[----:B----4-:R-:W-:-:S02]  /*58f0*/  IMAD.MOV R11, RZ, RZ, -R11 ;  /* 0x000000ffff0b7224 */ /* 0x010fc400078e0a0b */
[----:B------:R-:W-:Y:S01]  /*5900*/  FMUL R12, R6, UR4 ;  /* 0x00000004060c7c20 */ /* 0x000fe20008400000 */
[----:B------:R-:W-:Y:S01]  /*5910*/  SHF.R.U32.HI R7, RZ, R20, R7 ;  /* 0x00000014ff077219 */ /* 0x000fe20000011607 */
[----:B------:R-:W-:Y:S01]  /*5920*/  ULDC UR4, c[0x0][0x900] ;  /* 0x0002400000047ab9 */ /* 0x000fe20000000800 */
[----:B------:R-:W-:Y:S01]  /*5930*/  ISETP.NE.AND.EX P0, PT, R31, RZ, PT, P0 ;  /* 0x000000ff1f00720c */ /* 0x000fe20003f05300 */
[----:B------:R2:W4:Y:S01]  /*5940*/  F2I.U32.TRUNC.NTZ R20, R12 ;  /* 0x0000000c00147305 */ /* 0x000522000020f000 */
[----:B------:R-:W2:Y:S01]  /*5950*/  LDC R26, c[0x0][0x8a8] ;  /* 0x00022a00ff1a7b82 */ /* 0x000ea20000000800 */
[-CC-:B---3--:R-:W-:Y:S02]  /*5960*/  SHF.R.U64 R23, R14, R24.reuse, R7.reuse ;  /* 0x000000180e177219 */ /* 0x188fe40000001207 */
[----:B------:R-:W-:Y:S02]  /*5970*/  SHF.R.U32.HI R6, RZ, R24, R7 ;  /* 0x00000018ff067219 */ /* 0x000fe40000011607 */
[----:B------:R-:W-:-:S02]  /*5980*/  SHF.L.U32 R24, R13, UR4, RZ ;  /* 0x000000040d187c19 */ /* 0x000fc400080006ff */
[--C-:B------:R-:W-:Y:S01]  /*5990*/  SHF.R.U64 R25, R23, UR4, R6.reuse ;  /* 0x0000000417197c19 */ /* 0x100fe20008001206 */
[----:B------:R-:W3:Y:S01]  /*59a0*/  LDC R28, c[0x0][0x8f0] ;  /* 0x00023c00ff1c7b82 */ /* 0x000ee20000000800 */
[----:B------:R-:W-:-:S03]  /*59b0*/  SHF.R.U32.HI R7, RZ, UR4, R6 ;  /* 0x00000004ff077c19 */ /* 0x000fc60008011606 */
[----:B------:R-:W-:-:S04]  /*59c0*/  IMAD.MOV.U32 R6, RZ, RZ, R25 ;  /* 0x000000ffff067224 */ /* 0x000fc800078e0019 */
[----:B------:R-:W2:Y:S01]  /*59d0*/  LDC R32, c[0x0][0x8e0] ;  /* 0x00023800ff207b82 */ /* 0x000ea20000000800 */
[----:B-1----:R-:W-:-:S07]  /*59e0*/  IMAD R29, R9, R11, R8 ;  /* 0x0000000b091d7224 */ /* 0x002fce00078e0208 */
        /* <DEDUP_REMOVED lines=10> */
[----:B--2---:R-:W-:-:S04]  /*5a90*/  IMAD.MOV.U32 R12, RZ, RZ, R9 ;  /* 0x000000ffff0c7224 */ /* 0x004fc800078e0009 */
[----:B------:R-:W-:-:S08]  /*5aa0*/  IMAD.WIDE.U32.X R6, R15, R31, R12, P0 ;  /* 0x0000001f0f067225 */ /* 0x000fd000000e040c */
.L_x_101:
[----:B------:R-:W-:Y:S01]  /*5ab0*/  ISETP.NE.AND P0, PT, R2, 0x1, PT ;  /* 0x000000010200780c */ /* 0x000fe20003f05270 */
[----:B------:R-:W-:Y:S01]  /*5ac0*/  USHF.L.U32 UR4, UR37, UR4, URZ ;  /* 0x0000000425047299 */ /* 0x000fe2000800063f */
[----:B------:R-:W-:Y:S01]  /*5ad0*/  LOP3.LUT R24, RZ, R24, RZ, 0x33, !PT ;  /* 0x00000018ff187212 */ /* 0x000fe200078e33ff */
[----:B--2---:R-:W-:Y:S01]  /*5ae0*/  VIADD R9, R26, 0xffffffff ;  /* 0xffffffff1a097836 */ /* 0x004fe20000000000 */
[----:B---3--:R-:W-:Y:S01]  /*5af0*/  SHF.R.U64 R7, R6, R28, R7 ;  /* 0x0000001c06077219 */ /* 0x008fe20000001207 */
[----:B------:R-:W-:Y:S01]  /*5b00*/  IMAD.MOV.U32 R11, RZ, RZ, 0x1 ;  /* 0x00000001ff0b7424 */ /* 0x000fe200078e00ff */
[----:B------:R-:W-:Y:S02]  /*5b10*/  IADD3 R20, -R20, RZ, RZ ;  /* 0x000000ff14147210 */ /* 0x000fe40007ffe1ff */
[----:B------:R-:W-:Y:S01]  /*5b20*/  LOP3.LUT R6, R23, R24, RZ, 0xc0, !PT ;  /* 0x0000001817067212 */ /* 0x000fe200078ec0ff */
[----:B------:R-:W-:Y:S01]  /*5b30*/  IMAD.MOV R8, RZ, RZ, -R7 ;  /* 0x000000ffff087224 */ /* 0x000fe200078e0a07 */
[----:B------:R-:W-:-:S03]  /*5b40*/  LOP3.LUT R9, R14, R9, RZ, 0xc0, !PT ;  /* 0x000000090e097212 */ /* 0x000fc600078ec0ff */
[----:B------:R-:W-:Y:S02]  /*5b50*/  @P0 IMAD R29, R27, R20, R10 ;  /* 0x000000141b1d0224 */ /* 0x000fe400078e020a */
[----:B------:R-:W-:Y:S02]  /*5b60*/  IMAD R20, R7, UR4, R6 ;  /* 0x0000000407147c24 */ /* 0x000fe4000f8e0206 */
[----:B------:R-:W-:Y:S02]  /*5b70*/  IMAD R6, R8, R32, R25 ;  /* 0x0000002008067224 */ /* 0x000fe400078e0219 */
[----:B-1----:R-:W-:Y:S02]  /*5b80*/  IMAD R20, R20, R33, R29 ;  /* 0x0000002114147224 */ /* 0x002fe400078e021d */
[----:B------:R-:W-:Y:S02]  /*5b90*/  IMAD R9, R6, R26, R9 ;  /* 0x0000001a06097224 */ /* 0x000fe400078e0209 */
[----:B------:R-:W-:-:S03]  /*5ba0*/  IMAD.MOV.U32 R6, RZ, RZ, R21 ;  /* 0x000000ffff067224 */ /* 0x000fc600078e0015 */
[----:B------:R-:W-:Y:S02]  /*5bb0*/  SEL R7, R9, R20, !P0 ;  /* 0x0000001409077207 */ /* 0x000fe40004000000 */
[----:B------:R-:W-:-:S07]  /*5bc0*/  SEL R20, R20, R9, !P0 ;  /* 0x0000000914147207 */ /* 0x000fce0004000000 */
.L_x_99:
[----:B------:R-:W-:-:S08]  /*5bd0*/  NOP ;  /* 0x0000000000007918 */ /* 0x000fd00000000000 */
[----:B------:R-:W1:-:S00]  /*5be0*/  USETMAXREG.DEALLOC.CTAPOOL 0x28 ;  /* 0x00000028000079c8 */ /* 0x000e4000080e0500 */
[----:B-1----:R-:W-:-:S13]  /*5bf0*/  ISETP.NE.AND P0, PT, R0, 0x1, PT ;  /* 0x000000010000780c */ /* 0x002fda0003f05270 */
[----:B------:R-:W-:Y:S05]  /*5c00*/  @!P0 BRA `(.L_x_9) ;  /* 0x0000002000cc8947 */ /* 0x000fea0003800000 */
[----:B------:R-:W-:Y:S05]  /*5c10*/  @!P3 BRA `(.L_x_102) ;  /* 0x0000001000b0b947 */ /* 0x000fea0003800000 */
[----:B------:R-:W-:-:S04]  /*5c20*/  PRMT R3, R3, 0x9910, RZ ;  /* 0x0000991003037816 */ /* 0x000fc800000000ff */
[----:B------:R-:W-:-:S04]  /*5c30*/  ISETP.NE.AND P0, PT, R3, RZ, PT ;  /* 0x000000ff0300720c */ /* 0x000fc80003f05270 */
[----:B------:R-:W-:-:S13]  /*5c40*/  ISETP.NE.OR P0, PT, R0, 0x2, !P0 ;  /* 0x000000020000780c */ /* 0x000fda0004705670 */
[----:B------:R-:W-:Y:S05]  /*5c50*/  @P0 BRA `(.L_x_9) ;  /* 0x0000002000b80947 */ /* 0x000fea0003800000 */
[----:B------:R-:W-:-:S13]  /*5c60*/  LOP3.LUT P1, RZ, R11, 0xff, RZ, 0xc0, !PT ;  /* 0x000000ff0bff7812 */ /* 0x000fda000782c0ff */
[----:B------:R-:W-:Y:S05]  /*5c70*/  @!P1 BRA `(.L_x_103) ;  /* 0x0000000000189947 */ /* 0x000fea0003800000 */
[----:B------:R-:W-:Y:S01]  /*5c80*/  UMOV UR4, 0x400 ;  /* 0x0000040000047882 */ /* 0x000fe20000000000 */
[----:B------:R-:W-:Y:S01]  /*5c90*/  IMAD.MOV.U32 R0, RZ, RZ, RZ ;  /* 0x000000ffff007224 */ /* 0x000fe200078e00ff */
[----:B------:R-:W-:-:S04]  /*5ca0*/  ULEA UR4, UR36, UR4, 0x18 ;  /* 0x0000000424047291 */ /* 0x000fc8000f8ec03f */
[----:B------:R-:W-:-:S05]  /*5cb0*/  SHF.L.U32 R0, R0, 0x1f, RZ ;  /* 0x0000001f00007819 */ /* 0x000fca00000006ff */
[----:B------:R-:W1:Y:S02]  /*5cc0*/  SYNCS.PHASECHK.TRANS64.TRYWAIT P0, [UR4+0xa8], R0 ;  /* 0x0000a800ff0075a7 */ /* 0x000e640008000144 */
[----:B-1----:R-:W-:Y:S05]  /*5cd0*/  @!P0 BRA `(.L_x_104) ;  /* 0x0000002400208947 */ /* 0x002fea0003800000 */
.L_x_103:
[----:B------:R-:W-:Y:S01]  /*5ce0*/  PRMT R9, RZ, 0x7610, R9 ;  /* 0x00007610ff097816 */ /* 0x000fe20000000009 */
[----:B------:R-:W-:Y:S06]  /*5cf0*/  @P2 BRA `(.L_x_105) ;  /* 0x0000000000242947 */ /* 0x000fec0003800000 */
[----:B------:R-:W-:Y:S02]  /*5d00*/  ULDC.64 UR4, c[0x0][0x588] ;  /* 0x0001620000047ab9 */ /* 0x000fe40000000a00 */
[----:B------:R-:W-:-:S04]  /*5d10*/  ISETP.NE.U32.AND P0, PT, RZ, UR4, PT ;  /* 0x00000004ff007c0c */ /* 0x000fc8000bf05070 */
[----:B------:R-:W-:-:S13]  /*5d20*/  ISETP.NE.AND.EX P0, PT, RZ, UR5, PT, P0 ;  /* 0x00000005ff007c0c */ /* 0x000fda000bf05300 */
[----:B------:R-:W-:Y:S05]  /*5d30*/  @!P0 BRA `(.L_x_106) ;  /* 0x00000000000c8947 */ /* 0x000fea0003800000 */
[----:B------:R2:W5:Y:S01]  /*5d40*/  LDG.E R11, desc[UR52][R4.64] ;  /* 0x00000034040b7981 */ /* 0x000562000c1e1900 */
[----:B------:R-:W-:Y:S01]  /*5d50*/  IMAD.MOV.U32 R9, RZ, RZ, 0x1 ;  /* 0x00000001ff097424 */ /* 0x000fe200078e00ff */
[----:B------:R-:W-:Y:S06]  /*5d60*/  BRA `(.L_x_105) ;  /* 0x0000000000087947 */ /* 0x000fec0003800000 */
.L_x_106:
[----:B------:R-:W3:Y:S01]  /*5d70*/  LDC R11, c[0x0][0x580] ;  /* 0x00016000ff0b7b82 */ /* 0x000ee20000000800 */
[----:B------:R-:W-:-:S07]  /*5d80*/  IMAD.MOV.U32 R9, RZ, RZ, 0x1 ;  /* 0x00000001ff097424 */ /* 0x000fce00078e00ff */
.L_x_105:
[----:B-1----:R-:W-:Y:S01]  /*5d90*/  IMAD.MOV.U32 R0, RZ, RZ, 0x1 ;  /* 0x00000001ff007424 */ /* 0x002fe200078e00ff */
[----:B------:R-:W-:Y:S06]  /*5da0*/  @!P1 BRA `(.L_x_107) ;  /* 0x0000000c00dc9947 */ /* 0x000fec0003800000 */
[----:B------:R-:W1:Y:S01]  /*5db0*/  LDC R3, c[0x0][0x8a8] ;  /* 0x00022a00ff037b82 */ /* 0x000e620000000800 */
[----:B------:R-:W-:Y:S01]  /*5dc0*/  MOV R0, 0xffffffff ;  /* 0xffffffff00007802 */ /* 0x000fe20000000f00 */
[----:B------:R-:W-:Y:S01]  /*5dd0*/  ULDC UR4, c[0x0][0x900] ;  /* 0x0002400000047ab9 */ /* 0x000fe20000000800 */
[----:B------:R-:W-:Y:S01]  /*5de0*/  LOP3.LUT R10, R19, 0x2, RZ, 0xfc, !PT ;  /* 0x00000002130a7812 */ /* 0x000fe200078efcff */
[----:B------:R-:W-:Y:S01]  /*5df0*/  ULDC.64 UR6, c[0x0][0x198] ;  /* 0x0000660000067ab9 */ /* 0x000fe20000000a00 */
[----:B------:R-:W-:Y:S01]  /*5e00*/  SHF.L.U32 R8, R0, UR4, RZ ;  /* 0x0000000400087c19 */ /* 0x000fe200080006ff */
[----:B------:R-:W-:Y:S01]  /*5e10*/  IMAD.MOV.U32 R0, RZ, RZ, 0x1 ;  /* 0x00000001ff007424 */ /* 0x000fe200078e00ff */
[----:B------:R-:W-:Y:S02]  /*5e20*/  USHF.L.U32 UR13, UR37, UR4, URZ ;  /* 0x00000004250d7299 */ /* 0x000fe4000800063f */
[----:B------:R-:W-:Y:S01]  /*5e30*/  LOP3.LUT R8, RZ, R8, RZ, 0x33, !PT ;  /* 0x00000008ff087212 */ /* 0x000fe200078e33ff */
[----:B------:R-:W-:Y:S01]  /*5e40*/  ULDC.64 UR14, c[0x0][0x588] ;  /* 0x00016200000e7ab9 */ /* 0x000fe20000000a00 */
[----:B------:R-:W-:Y:S01]  /*5e50*/  ULDC.64 UR22, c[0x0][0x8f8] ;  /* 0x00023e0000167ab9 */ /* 0x000fe20000000a00 */
[----:B------:R-:W-:Y:S01]  /*5e60*/  ULDC.64 UR24, c[0x0][0x590] ;  /* 0x0001640000187ab9 */ /* 0x000fe20000000a00 */
[----:B-1----:R-:W-:-:S07]  /*5e70*/  VIADD R3, R3, 0xffffffff ;  /* 0xffffffff03037836 */ /* 0x002fce0000000000 */
.L_x_139:
[----:B------:R-:W-:Y:S02]  /*5e80*/  ISETP.NE.U32.AND P0, PT, RZ, UR24, PT ;  /* 0x00000018ff007c0c */ /* 0x000fe4000bf05070 */
[----:B------:R-:W-:Y:S02]  /*5e90*/  R2UR UR19, R20 ;  /* 0x00000000141372ca */ /* 0x000fe400000e0000 */
[----:B------:R-:W-:Y:S02]  /*5ea0*/  R2UR UR18, R7 ;  /* 0x00000000071272ca */ /* 0x000fe400000e0000 */
[----:B------:R-:W-:-:S09]  /*5eb0*/  ISETP.NE.AND.EX P0, PT, RZ, UR25, PT, P0 ;  /* 0x00000019ff007c0c */ /* 0x000fd2000bf05300 */
[----:B------:R-:W-:Y:S02]  /*5ec0*/  USHF.L.U32 UR19, UR19, 0x7, URZ ;  /* 0x0000000713137899 */ /* 0x000fe4000800063f */
[----:B------:R-:W-:Y:S02]  /*5ed0*/  USHF.L.U32 UR18, UR18, 0x7, URZ ;  /* 0x0000000712127899 */ /* 0x000fe4000800063f */
[----:B---34-:R-:W-:Y:S10]  /*5ee0*/  @!P0 BRA `(.L_x_108) ;  /* 0x00000000002c8947 */ /* 0x018ff40003800000 */
[----:B------:R-:W-:-:S04]  /*5ef0*/  ISETP.NE.U32.AND P1, PT, RZ, UR14, PT ;  /* 0x0000000eff007c0c */ /* 0x000fc8000bf25070 */
[----:B------:R-:W-:-:S13]  /*5f00*/  ISETP.NE.AND.EX P1, PT, RZ, UR15, PT, P1 ;  /* 0x0000000fff007c0c */ /* 0x000fda000bf25310 */
[----:B------:R-:W-:Y:S05]  /*5f10*/  @!P1 BRA `(.L_x_109) ;  /* 0x0000000000189947 */ /* 0x000fea0003800000 */
[----:B--2---:R-:W1:Y:S01]  /*5f20*/  LDC.64 R4, c[0x0][0x588] ;  /* 0x00016200ff047b82 */ /* 0x004e620000000a00 */
[----:B------:R-:W-:-:S04]  /*5f30*/  IMAD R7, R6, UR24, RZ ;  /* 0x0000001806077c24 */ /* 0x000fc8000f8e02ff */
[----:B-1----:R-:W-:-:S05]  /*5f40*/  IMAD.WIDE R4, R7, 0x4, R4 ;  /* 0x0000000407047825 */ /* 0x002fca00078e0204 */
[----:B---3-5:R1:W5:Y:S01]  /*5f50*/  LDG.E R11, desc[UR52][R4.64] ;  /* 0x00000034040b7981 */ /* 0x028362000c1e1900 */
[----:B------:R-:W-:Y:S01]  /*5f60*/  IMAD.MOV.U32 R9, RZ, RZ, 0x1 ;  /* 0x00000001ff097424 */ /* 0x000fe200078e00ff */
[----:B------:R-:W-:Y:S06]  /*5f70*/  BRA `(.L_x_108) ;  /* 0x0000000000087947 */ /* 0x000fec0003800000 */
.L_x_109:
[----:B---3-5:R-:W4:Y:S01]  /*5f80*/  LDC R11, c[0x0][0x580] ;  /* 0x00016000ff0b7b82 */ /* 0x028f220000000800 */
[----:B------:R-:W-:-:S07]  /*5f90*/  IMAD.MOV.U32 R9, RZ, RZ, 0x1 ;  /* 0x00000001ff097424 */ /* 0x000fce00078e00ff */
.L_x_108:
[----:B------:R-:W-:Y:S05]  /*5fa0*/  @!P0 BRA `(.L_x_110) ;  /* 0x00000000001c8947 */ /* 0x000fea0003800000 */
[----:B------:R-:W-:-:S13]  /*5fb0*/  LOP3.LUT P2, RZ, R9, 0xff, RZ, 0xc0, !PT ;  /* 0x000000ff09ff7812 */ /* 0x000fda000784c0ff */
[----:B-12---:R-:W1:Y:S02]  /*5fc0*/  @!P2 LDC.64 R4, c[0x0][0x588] ;  /* 0x00016200ff04ab82 */ /* 0x006e640000000a00 */
[----:B-1----:R-:W-:-:S04]  /*5fd0*/  @!P2 ISETP.NE.U32.AND P0, PT, R4, RZ, PT ;  /* 0x000000ff0400a20c */ /* 0x002fc80003f05070 */
[----:B------:R-:W-:Y:S02]  /*5fe0*/  @!P2 ISETP.NE.AND.EX P1, PT, R5, RZ, PT, P0 ;  /* 0x000000ff0500a20c */ /* 0x000fe40003f25300 */
[----:B---345:R-:W-:Y:S02]  /*5ff0*/  @P2 FSETP.EQ.AND P0, PT, R11, RZ, PT ;  /* 0x000000ff0b00220b */ /* 0x038fe40003f02000 */
[----:B------:R-:W-:Y:S01]  /*6000*/  @!P2 PLOP3.LUT P0, PT, P1, PT, PT, 0x8, 0x0 ;  /* 0x000000000000a81c */ /* 0x000fe20000f0e170 */
[----:B------:R-:W-:-:S12]  /*6010*/  BRA `(.L_x_111) ;  /* 0x0000000000047947 */ /* 0x000fd80003800000 */
.L_x_110:
[----:B---345:R-:W-:-:S13]  /*6020*/  FSETP.EQ.AND P0, PT, R11, RZ, PT ;  /* 0x000000ff0b00720b */ /* 0x038fda0003f02000 */
.L_x_111:
[----:B------:R-:W-:Y:S02]  /*6030*/  ISETP.NE.AND P2, PT, R10, 0x3, PT ;  /* 0x000000030a00780c */ /* 0x000fe40003f45270 */
[----:B------:R-:W-:-:S04]  /*6040*/  ELECT P1, URZ, PT ;  /* 0x00000000003f782f */ /* 0x000fc80003820000 */
[----:B------:R-:W-:-:S07]  /*6050*/  PLOP3.LUT P0, PT, P1, P0, PT, 0x20, 0x0 ;  /* 0x000000000000781c */ /* 0x000fce0000f00470 */
[----:B------:R-:W-:Y:S06]  /*6060*/  @!P2 BRA `(.L_x_112) ;  /* 0x000000000004a947 */ /* 0x000fec0003800000 */
[----:B------:R-:W-:Y:S01]  /*6070*/  BPT.TRAP 0x1 ;  /* 0x000000040000795c */ /* 0x000fe20000300000 */
.L_x_112:
[----:B------:R-:W3:Y:S01]  /*6080*/  S2UR UR36, SR_CgaCtaId ;  /* 0x00000000002479c3 */ /* 0x000ee20000008800 */
[----:B------:R-:W-:Y:S01]  /*6090*/  UMOV UR4, 0x400 ;  /* 0x0000040000047882 */ /* 0x000fe20000000000 */
[----:B-12---:R-:W-:Y:S01]  /*60a0*/  SHF.L.U32 R4, R0, 0x1f, RZ ;  /* 0x0000001f00047819 */ /* 0x006fe200000006ff */
[----:B---3--:R-:W-:-:S09]  /*60b0*/  ULEA UR4, UR36, UR4, 0x18 ;  /* 0x0000000424047291 */ /* 0x008fd2000f8ec03f */
[----:B------:R-:W1:Y:S02]  /*60c0*/  SYNCS.PHASECHK.TRANS64.TRYWAIT P1, [UR4+0x80], R4 ;  /* 0x00008004ff0075a7 */ /* 0x000e640008020144 */
[----:B-1----:R-:W-:Y:S05]  /*60d0*/  @!P1 BRA `(.L_x_113) ;  /* 0x0000002000389947 */ /* 0x002fea0003800000 */
.L_x_173:
[----:B------:R-:W-:Y:S04]  /*60e0*/  BSSY B0, `(.L_x_114) ;  /* 0x000000e000007945 */ /* 0x000fe80003800000 */
[----:B------:R-:W-:Y:S05]  /*60f0*/  @!P0 BRA `(.L_x_115) ;  /* 0x0000000000308947 */ /* 0x000fea0003800000 */
[----:B------:R-:W-:Y:S01]  /*6100*/  R2UR UR20, R6 ;  /* 0x00000000061472ca */ /* 0x000fe200000e0000 */
[----:B------:R-:W-:Y:S02]  /*6110*/  UIADD3 UR8, UP0, UR6, 0x3f0, URZ ;  /* 0x000003f006087890 */ /* 0x000fe4000ff1e03f */
[----:B------:R-:W-:Y:S02]  /*6120*/  UIADD3 UR16, UR4, 0x200, URZ ;  /* 0x0000020004107890 */ /* 0x000fe4000fffe03f */
[----:B------:R-:W-:Y:S02]  /*6130*/  UIADD3 UR17, UR4, 0x60, URZ ;  /* 0x0000006004117890 */ /* 0x000fe4000fffe03f */
[----:B------:R-:W-:Y:S01]  /*6140*/  UIADD3.X UR9, URZ, UR7, URZ, UP0, !UPT ;  /* 0x000000073f097290 */ /* 0x000fe200087fe43f */
[----:B------:R-:W-:Y:S01]  /*6150*/  UMOV UR10, 0x0 ;  /* 0x00000000000a7882 */ /* 0x000fe20000000000 */
[----:B------:R-:W-:-:S07]  /*6160*/  UMOV UR11, 0x10000000 ;  /* 0x10000000000b7882 */ /* 0x000fce0000000000 */
[----:B------:R2:W-:Y:S02]  /*6170*/  UTMALDG.3D [UR16], [UR8], desc[UR10] ;  /* 0x00000a10080075b4 */ /* 0x0005e40008011000 */
[----:B--2---:R-:W-:Y:S05]  /*6180*/  @!P2 BRA `(.L_x_116) ;  /* 0x000000000004a947 */ /* 0x004fea0003800000 */
[----:B------:R-:W-:Y:S01]  /*6190*/  BPT.TRAP 0x1 ;  /* 0x000000040000795c */ /* 0x000fe20000300000 */
.L_x_116:
[----:B-1----:R-:W1:Y:S02]  /*61a0*/  LDC R5, c[0x0][0x800] ;  /* 0x00020000ff057b82 */ /* 0x002e640000000800 */
[----:B-1----:R2:W-:Y:S02]  /*61b0*/  SYNCS.ARRIVE.TRANS64.RED.A0TR RZ, [UR4+0x60], R5 ;  /* 0x00006005ffff79a7 */ /* 0x0025e40008300404 */
.L_x_115:
[----:B------:R-:W-:Y:S05]  /*61c0*/  BSYNC B0 ;  /* 0x0000000000007941 */ /* 0x000fea0003800000 */
.L_x_114:
[----:B------:R-:W-:Y:S05]  /*61d0*/  @!P2 BRA `(.L_x_117) ;  /* 0x000000000004a947 */ /* 0x000fea0003800000 */
[----:B------:R-:W-:Y:S01]  /*61e0*/  BPT.TRAP 0x1 ;  /* 0x000000040000795c */ /* 0x000fe20000300000 */
.L_x_117:
[----:B------:R-:W-:-:S04]  /*61f0*/  UIADD3 UR5, UR4, 0x60, URZ ;  /* 0x0000006004057890 */ /* 0x000fc8000fffe03f */
[----:B------:R-:W-:-:S09]  /*6200*/  UPRMT UR5, UR36, 0x654, UR5 ;  /* 0x0000065424057896 */ /* 0x000fd20008000005 */
[----:B------:R-:W-:Y:S01]  /*6210*/  SYNCS.ARRIVE.TRANS64.RED.A1T0 RZ, [UR5], RZ ;  /* 0x000000ffffff79a7 */ /* 0x000fe20008100405 */
[----:B------:R-:W-:Y:S05]  /*6220*/  @!P2 BRA `(.L_x_118) ;  /* 0x000000000004a947 */ /* 0x000fea0003800000 */
[----:B------:R-:W-:Y:S01]  /*6230*/  BPT.TRAP 0x1 ;  /* 0x000000040000795c */ /* 0x000fe20000300000 */
.L_x_118:
[----:B------:R-:W3:Y:S02]  /*6240*/  SYNCS.PHASECHK.TRANS64.TRYWAIT P1, [UR4+0x88], R4 ;  /* 0x00008804ff0075a7 */ /* 0x000ee40008020144 */
[----:B---3--:R-:W-:Y:S05]  /*6250*/  @!P1 BRA `(.L_x_119) ;  /* 0x0000001c00f09947 */ /* 0x008fea0003800000 */
.L_x_174:
[----:B------:R-:W-:Y:S04]  /*6260*/  BSSY B0, `(.L_x_120) ;  /* 0x0000010000007945 */ /* 0x000fe80003800000 */
[----:B------:R-:W-:Y:S05]  /*6270*/  @!P0 BRA `(.L_x_121) ;  /* 0x0000000000388947 */ /* 0x000fea0003800000 */
[----:B------:R-:W-:Y:S01]  /*6280*/  UIADD3 UR16, UP0, UR6, 0x3f0, URZ ;  /* 0x000003f006107890 */ /* 0x000fe2000ff1e03f */
[----:B------:R-:W-:Y:S01]  /*6290*/  R2UR UR12, R6 ;  /* 0x00000000060c72ca */ /* 0x000fe200000e0000 */
[----:B------:R-:W-:Y:S02]  /*62a0*/  UIADD3 UR10, UR18, 0x20, URZ ;  /* 0x00000020120a7890 */ /* 0x000fe4000fffe03f */
[----:B------:R-:W-:Y:S02]  /*62b0*/  UIADD3 UR8, UR4, 0x2200, URZ ;  /* 0x0000220004087890 */ /* 0x000fe4000fffe03f */
[----:B------:R-:W-:Y:S02]  /*62c0*/  UIADD3 UR9, UR4, 0x68, URZ ;  /* 0x0000006804097890 */ /* 0x000fe4000fffe03f */
[----:B------:R-:W-:Y:S01]  /*62d0*/  UIADD3.X UR17, URZ, UR7, URZ, UP0, !UPT ;  /* 0x000000073f117290 */ /* 0x000fe200087fe43f */
[----:B------:R-:W-:Y:S01]  /*62e0*/  UMOV UR20, 0x0 ;  /* 0x0000000000147882 */ /* 0x000fe20000000000 */
[----:B------:R-:W-:Y:S01]  /*62f0*/  UMOV UR21, 0x10000000 ;  /* 0x1000000000157882 */ /* 0x000fe20000000000 */
[----:B------:R-:W-:-:S06]  /*6300*/  UMOV UR11, UR19 ;  /* 0x00000013000b7c82 */ /* 0x000fcc0008000000 */
[----:B------:R3:W-:Y:S02]  /*6310*/  UTMALDG.3D [UR8], [UR16], desc[UR20] ;  /* 0x00001408100075b4 */ /* 0x0007e40008011000 */
[----:B---3--:R-:W-:Y:S05]  /*6320*/  @!P2 BRA `(.L_x_122) ;  /* 0x000000000004a947 */ /* 0x008fea0003800000 */
[----:B------:R-:W-:Y:S01]  /*6330*/  BPT.TRAP 0x1 ;  /* 0x000000040000795c */ /* 0x000fe20000300000 */
.L_x_122:
[----:B-12---:R-:W1:Y:S02]  /*6340*/  LDC R5, c[0x0][0x800] ;  /* 0x00020000ff057b82 */ /* 0x006e640000000800 */
[----:B-1----:R3:W-:Y:S02]  /*6350*/  SYNCS.ARRIVE.TRANS64.RED.A0TR RZ, [UR4+0x68], R5 ;  /* 0x00006805ffff79a7 */ /* 0x0027e40008300404 */
.L_x_121:
[----:B------:R-:W-:Y:S05]  /*6360*/  BSYNC B0 ;  /* 0x0000000000007941 */ /* 0x000fea0003800000 */
.L_x_120:
[----:B------:R-:W-:Y:S05]  /*6370*/  @!P2 BRA `(.L_x_123) ;  /* 0x000000000004a947 */ /* 0x000fea0003800000 */
[----:B------:R-:W-:Y:S01]  /*6380*/  BPT.TRAP 0x1 ;  /* 0x000000040000795c */ /* 0x000fe20000300000 */
.L_x_123:
[----:B------:R-:W-:-:S04]  /*6390*/  UIADD3 UR5, UR4, 0x68, URZ ;  /* 0x0000006804057890 */ /* 0x000fc8000fffe03f */
[----:B------:R-:W-:-:S09]  /*63a0*/  UPRMT UR5, UR36, 0x654, UR5 ;  /* 0x0000065424057896 */ /* 0x000fd20008000005 */
[----:B------:R-:W-:Y:S01]  /*63b0*/  SYNCS.ARRIVE.TRANS64.RED.A1T0 RZ, [UR5], RZ ;  /* 0x000000ffffff79a7 */ /* 0x000fe20008100405 */
[----:B------:R-:W-:Y:S05]  /*63c0*/  @!P2 BRA `(.L_x_124) ;  /* 0x000000000004a947 */ /* 0x000fea0003800000 */
[----:B------:R-:W-:Y:S01]  /*63d0*/  BPT.TRAP 0x1 ;  /* 0x000000040000795c */ /* 0x000fe20000300000 */
.L_x_124:
[----:B------:R-:W4:Y:S02]  /*63e0*/  SYNCS.PHASECHK.TRANS64.TRYWAIT P1, [UR4+0x90], R4 ;  /* 0x00009004ff0075a7 */ /* 0x000f240008020144 */
[----:B----4-:R-:W-:Y:S05]  /*63f0*/  @!P1 BRA `(.L_x_125) ;  /* 0x0000001c00a09947 */ /* 0x010fea0003800000 */
.L_x_175:
        /* <DEDUP_REMOVED lines=12> */
[----:B----4-:R-:W-:Y:S05]  /*64c0*/  @!P2 BRA `(.L_x_128) ;  /* 0x000000000004a947 */ /* 0x010fea0003800000 */
[----:B------:R-:W-:Y:S01]  /*64d0*/  BPT.TRAP 0x1 ;  /* 0x000000040000795c */ /* 0x000fe20000300000 */
.L_x_128:
[----:B-123--:R-:W1:Y:S02]  /*64e0*/  LDC R5, c[0x0][0x800] ;  /* 0x00020000ff057b82 */ /* 0x00ee640000000800 */
[----:B-1----:R4:W-:Y:S02]  /*64f0*/  SYNCS.ARRIVE.TRANS64.RED.A0TR RZ, [UR4+0x70], R5 ;  /* 0x00007005ffff79a7 */ /* 0x0029e40008300404 */
.L_x_127:
[----:B------:R-:W-:Y:S05]  /*6500*/  BSYNC B0 ;  /* 0x0000000000007941 */ /* 0x000fea0003800000 */
.L_x_126:
[----:B------:R-:W-:Y:S05]  /*6510*/  @!P2 BRA `(.L_x_129) ;  /* 0x000000000004a947 */ /* 0x000fea0003800000 */
[----:B------:R-:W-:Y:S01]  /*6520*/  BPT.TRAP 0x1 ;  /* 0x000000040000795c */ /* 0x000fe20000300000 */
.L_x_129:
[----:B------:R-:W-:-:S04]  /*6530*/  UIADD3 UR5, UR4, 0x70, URZ ;  /* 0x0000007004057890 */ /* 0x000fc8000fffe03f */
[----:B------:R-:W-:-:S09]  /*6540*/  UPRMT UR5, UR36, 0x654, UR5 ;  /* 0x0000065424057896 */ /* 0x000fd20008000005 */
[----:B------:R-:W-:Y:S01]  /*6550*/  SYNCS.ARRIVE.TRANS64.RED.A1T0 RZ, [UR5], RZ ;  /* 0x000000ffffff79a7 */ /* 0x000fe20008100405 */
[----:B------:R-:W-:Y:S05]  /*6560*/  @!P2 BRA `(.L_x_130) ;  /* 0x000000000004a947 */ /* 0x000fea0003800000 */
[----:B------:R-:W-:Y:S01]  /*6570*/  BPT.TRAP 0x1 ;  /* 0x000000040000795c */ /* 0x000fe20000300000 */
.L_x_130:
[----:B------:R-:W5:Y:S02]  /*6580*/  SYNCS.PHASECHK.TRANS64.TRYWAIT P1, [UR4+0x98], R4 ;  /* 0x00009804ff0075a7 */ /* 0x000f640008020144 */
[----:B-----5:R-:W-:Y:S05]  /*6590*/  @!P1 BRA `(.L_x_131) ;  /* 0x0000001c00509947 */ /* 0x020fea0003800000 */
.L_x_176:
[----:B------:R-:W-:Y:S04]  /*65a0*/  BSSY B0, `(.L_x_132) ;  /* 0x0000010000007945 */ /* 0x000fe80003800000 */
[----:B------:R-:W-:Y:S05]  /*65b0*/  @!P0 BRA `(.L_x_133) ;  /* 0x0000000000388947 */ /* 0x000fea0003800000 */
[----:B------:R-:W-:Y:S01]  /*65c0*/  R2UR UR12, R6 ;  /* 0x00000000060c72ca */ /* 0x000fe200000e0000 */
[----:B------:R-:W-:Y:S02]  /*65d0*/  UIADD3 UR16, UP0, UR6, 0x3f0, URZ ;  /* 0x000003f006107890 */ /* 0x000fe4000ff1e03f */
        /* <DEDUP_REMOVED lines=8> */
[----:B-1----:R-:W-:Y:S05]  /*6660*/  @!P2 BRA `(.L_x_134) ;  /* 0x000000000004a947 */ /* 0x002fea0003800000 */
[----:B------:R-:W-:Y:S01]  /*6670*/  BPT.TRAP 0x1 ;  /* 0x000000040000795c */ /* 0x000fe20000300000 */
.L_x_134:
[----:B------:R-:W1:Y:S02]  /*6680*/  LDC R4, c[0x0][0x800] ;  /* 0x00020000ff047b82 */ /* 0x000e640000000800 */
[----:B-1----:R1:W-:Y:S02]  /*6690*/  SYNCS.ARRIVE.TRANS64.RED.A0TR RZ, [UR4+0x78], R4 ;  /* 0x00007804ffff79a7 */ /* 0x0023e40008300404 */
.L_x_133:
[----:B------:R-:W-:Y:S05]  /*66a0*/  BSYNC B0 ;  /* 0x0000000000007941 */ /* 0x000fea0003800000 */
.L_x_132:
[----:B------:R-:W-:Y:S05]  /*66b0*/  @!P2 BRA `(.L_x_135) ;  /* 0x000000000004a947 */ /* 0x000fea0003800000 */
[----:B------:R-:W-:Y:S01]  /*66c0*/  BPT.TRAP 0x1 ;  /* 0x000000040000795c */ /* 0x000fe20000300000 */
.L_x_135:
[----:B------:R-:W-:Y:S01]  /*66d0*/  IADD3 R16, P0, R16, UR40, RZ ;  /* 0x0000002810107c10 */ /* 0x000fe2000ff1e0ff */
[----:B------:R-:W-:Y:S01]  /*66e0*/  UIADD3 UR4, UR4, 0x78, URZ ;  /* 0x0000007804047890 */ /* 0x000fe2000fffe03f */
[----:B------:R-:W-:Y:S01]  /*66f0*/  LOP3.LUT R0, R0, 0x1, RZ, 0x3c, !PT ;  /* 0x0000000100007812 */ /* 0x000fe200078e3cff */
[----:B------:R-:W-:Y:S01]  /*6700*/  IMAD.MOV.U32 R20, RZ, RZ, -0x1 ;  /* 0xffffffffff147424 */ /* 0x000fe200078e00ff */
[----:B------:R-:W-:Y:S01]  /*6710*/  IADD3.X R17, R17, UR38, RZ, P0, !PT ;  /* 0x0000002611117c10 */ /* 0x000fe200087fe4ff */
[----:B------:R-:W-:Y:S01]  /*6720*/  UPRMT UR4, UR36, 0x654, UR4 ;  /* 0x0000065424047896 */ /* 0x000fe20008000004 */
[----:B------:R-:W-:Y:S01]  /*6730*/  ISETP.GE.U32.AND P0, PT, R16, UR22, PT ;  /* 0x0000001610007c0c */ /* 0x000fe2000bf06070 */
[----:B------:R-:W-:Y:S01]  /*6740*/  IMAD.MOV.U32 R7, RZ, RZ, -0x1 ;  /* 0xffffffffff077424 */ /* 0x000fe200078e00ff */
[----:B-1----:R-:W-:Y:S01]  /*6750*/  PRMT R4, RZ, 0x7610, R4 ;  /* 0x00007610ff047816 */ /* 0x002fe20000000004 */
[----:B------:R-:W-:Y:S01]  /*6760*/  IMAD.MOV.U32 R6, RZ, RZ, -0x1 ;  /* 0xffffffffff067424 */ /* 0x000fe200078e00ff */
[----:B------:R-:W-:-:S04]  /*6770*/  ISETP.GE.U32.AND.EX P0, PT, R17, UR23, PT, P0 ;  /* 0x0000001711007c0c */ /* 0x000fc8000bf06100 */
[----:B------:R-:W-:Y:S09]  /*6780*/  SYNCS.ARRIVE.TRANS64.RED.A1T0 RZ, [UR4], RZ ;  /* 0x000000ffffff79a7 */ /* 0x000ff20008100404 */
[----:B------:R-:W-:Y:S05]  /*6790*/  @P0 BRA `(.L_x_136) ;  /* 0x0000000400580947 */ /* 0x000fea0003800000 */
[----:B------:R-:W1:Y:S01]  /*67a0*/  S2R R15, SR_CTAID.X ;  /* 0x00000000000f7919 */ /* 0x000e620000002500 */
[----:B------:R-:W5:Y:S01]  /*67b0*/  LDC.64 R12, c[0x0][0x8d0] ;  /* 0x00023400ff0c7b82 */ /* 0x000f620000000a00 */
[----:B------:R-:W-:Y:S01]  /*67c0*/  ULDC UR4, c[0x0][0x150] ;  /* 0x0000540000047ab9 */ /* 0x000fe20000000800 */
[----:B------:R-:W-:Y:S01]  /*67d0*/  IMAD.MOV.U32 R7, RZ, RZ, R16 ;  /* 0x000000ffff077224 */ /* 0x000fe200078e0010 */
[----:B------:R-:W2:Y:S01]  /*67e0*/  S2R R18, SR_CTAID.Y ;  /* 0x0000000000127919 */ /* 0x000ea20000002600 */
[----:B------:R-:W-:-:S04]  /*67f0*/  MOV R21, R17 ;  /* 0x0000001100157202 */ /* 0x000fc80000000f00 */
[----:B------:R-:W2:Y:S08]  /*6800*/  LDC R22, c[0x0][0x144] ;  /* 0x00005100ff167b82 */ /* 0x000eb00000000800 */
[----:B------:R-:W3:Y:S01]  /*6810*/  LDC R20, c[0x0][0x8d8] ;  /* 0x00023600ff147b82 */ /* 0x000ee20000000800 */
[----:B-----5:R-:W-:-:S04]  /*6820*/  ISETP.NE.U32.AND P0, PT, R12, RZ, PT ;  /* 0x000000ff0c00720c */ /* 0x020fc80003f05070 */
[----:B------:R-:W-:Y:S02]  /*6830*/  ISETP.NE.AND.EX P0, PT, R13, RZ, PT, P0 ;  /* 0x000000ff0d00720c */ /* 0x000fe40003f05300 */
[----:B-1----:R-:W-:Y:S02]  /*6840*/  I2FP.F32.U32 R4, R15 ;  /* 0x0000000f00047245 */ /* 0x002fe40000201000 */
[----:B--2---:R-:W-:-:S03]  /*6850*/  I2FP.F32.U32 R23, R18 ;  /* 0x0000001200177245 */ /* 0x004fc60000201000 */
[----:B------:R-:W-:-:S04]  /*6860*/  FMUL R4, R4, UR4 ;  /* 0x0000000404047c20 */ /* 0x000fc80008400000 */
[----:B------:R1:W2:Y:S02]  /*6870*/  F2I.U32.TRUNC.NTZ R14, R4 ;  /* 0x00000004000e7305 */ /* 0x0002a4000020f000 */
[----:B---3--:R-:W-:Y:S05]  /*6880*/  @!P0 BRA `(.L_x_137) ;  /* 0x0000000000308947 */ /* 0x008fea0003800000 */
[----:B----4-:R-:W3:Y:S02]  /*6890*/  LDC R5, c[0x0][0x8dc] ;  /* 0x00023700ff057b82 */ /* 0x010ee40000000800 */
[----:B---3--:R-:W-:-:S05]  /*68a0*/  IADD3 R5, P0, R16, R5, RZ ;  /* 0x0000000510057210 */ /* 0x008fca0007f1e0ff */
[----:B------:R-:W-:-:S04]  /*68b0*/  IMAD.X R21, RZ, RZ, R17, P0 ;  /* 0x000000ffff157224 */ /* 0x000fc800000e0611 */
[----:B------:R-:W-:-:S04]  /*68c0*/  IMAD.WIDE.U32 R6, R21, R12, RZ ;  /* 0x0000000c15067225 */ /* 0x000fc800078e00ff */
[----:B------:R-:W-:-:S04]  /*68d0*/  IMAD.WIDE.U32 R6, P0, R5, R13, R6 ;  /* 0x0000000d05067225 */ /* 0x000fc80007800006 */
[----:B-1----:R-:W-:-:S04]  /*68e0*/  IMAD.WIDE.U32 R4, R5, R12, RZ ;  /* 0x0000000c05047225 */ /* 0x002fc800078e00ff */
[----:B------:R-:W-:Y:S01]  /*68f0*/  IMAD.MOV.U32 R4, RZ, RZ, R7 ;  /* 0x000000ffff047224 */ /* 0x000fe200078e0007 */
[----:B------:R-:W-:Y:S01]  /*6900*/  IADD3 RZ, P1, R5, R6, RZ ;  /* 0x0000000605ff7210 */ /* 0x000fe20007f3e0ff */
[----:B------:R-:W-:-:S04]  /*6910*/  IMAD.X R5, RZ, RZ, RZ, P0 ;  /* 0x000000ffff057224 */ /* 0x000fc800000e06ff */
[----:B------:R-:W-:-:S04]  /*6920*/  IMAD.WIDE.U32.X R4, R21, R13, R4, P1 ;  /* 0x0000000d15047225 */ /* 0x000fc800008e0404 */
[----:B------:R-:W-:Y:S02]  /*6930*/  IMAD.MOV.U32 R7, RZ, RZ, R4 ;  /* 0x000000ffff077224 */ /* 0x000fe400078e0004 */
[----:B------:R-:W-:-:S07]  /*6940*/  IMAD.MOV.U32 R21, RZ, RZ, R5 ;  /* 0x000000ffff157224 */ /* 0x000fce00078e0005 */
.L_x_137:
[----:B------:R-:W-:Y:S01]  /*6950*/  ULDC UR4, c[0x0][0x154] ;  /* 0x0000550000047ab9 */ /* 0x000fe20000000800 */
[----:B------:R-:W3:Y:S01]  /*6960*/  LDC R13, c[0x0][0x148] ;  /* 0x00005200ff0d7b82 */ /* 0x000ee20000000800 */
[----:B------:R-:W-:Y:S01]  /*6970*/  FMUL R23, R23, UR4 ;  /* 0x0000000417177c20 */ /* 0x000fe20008400000 */
[----:B------:R-:W-:Y:S01]  /*6980*/  ISETP.NE.AND P2, PT, R2, 0x1, PT ;  /* 0x000000010200780c */ /* 0x000fe20003f45270 */
[----:B--2---:R-:W-:Y:S01]  /*6990*/  IMAD.MOV R6, RZ, RZ, -R14 ;  /* 0x000000ffff067224 */ /* 0x004fe200078e0a0e */
[-CC-:B------:R-:W-:Y:S02]  /*69a0*/  SHF.R.U64 R14, R7, R20.reuse, R21.reuse ;  /* 0x00000014070e7219 */ /* 0x180fe40000001215 */
[----:B------:R-:W-:Y:S01]  /*69b0*/  SHF.R.U32.HI R20, RZ, R20, R21 ;  /* 0x00000014ff147219 */ /* 0x000fe20000011615 */
[----:B------:R-:W2:Y:S01]  /*69c0*/  F2I.U32.TRUNC.NTZ R23, R23 ;  /* 0x0000001700177305 */ /* 0x000ea2000020f000 */
[----:B-1--4-:R-:W1:Y:S01]  /*69d0*/  LDC.64 R4, c[0x0][0x8c8] ;  /* 0x00023200ff047b82 */ /* 0x012e620000000a00 */
[----:B------:R-:W-:Y:S01]  /*69e0*/  IADD3 R21, P0, RZ, -R14, RZ ;  /* 0x8000000eff157210 */ /* 0x000fe20007f1e0ff */
[----:B------:R-:W-:-:S04]  /*69f0*/  IMAD R15, R22, R6, R15 ;  /* 0x00000006160f7224 */ /* 0x000fc800078e020f */
[----:B------:R-:W-:Y:S02]  /*6a00*/  IMAD.X R7, RZ, RZ, ~R20, P0 ;  /* 0x000000ffff077224 */ /* 0x000fe400000e0e14 */
[----:B------:R-:W4:Y:S01]  /*6a10*/  LDC R24, c[0x0][0x8c0] ;  /* 0x00023000ff187b82 */ /* 0x000f220000000800 */
[----:B--2---:R-:W-:-:S07]  /*6a20*/  IADD3 R12, -R23, RZ, RZ ;  /* 0x000000ff170c7210 */ /* 0x004fce0007ffe1ff */
[----:B------:R-:W2:Y:S01]  /*6a30*/  LDC R27, c[0x0][0x900] ;  /* 0x00024000ff1b7b82 */ /* 0x000ea20000000800 */
[----:B---3--:R-:W-:-:S07]  /*6a40*/  @P2 IMAD R15, R13, R12, R18 ;  /* 0x0000000c0d0f2224 */ /* 0x008fce00078e0212 */
[----:B------:R-:W3:Y:S01]  /*6a50*/  LDC.64 R12, c[0x0][0x8e8] ;  /* 0x00023a00ff0c7b82 */ /* 0x000ee20000000a00 */
[----:B-1----:R-:W-:-:S04]  /*6a60*/  IMAD R6, R7, R4, RZ ;  /* 0x0000000407067224 */ /* 0x002fc800078e02ff */
[C---:B------:R-:W-:Y:S02]  /*6a70*/  IMAD R7, R21.reuse, R5, R6 ;  /* 0x0000000515077224 */ /* 0x040fe400078e0206 */
[----:B------:R-:W-:Y:S01]  /*6a80*/  IMAD.WIDE.U32 R4, R21, R4, R16 ;  /* 0x0000000415047225 */ /* 0x000fe200078e0010 */
[----:B------:R-:W1:Y:S03]  /*6a90*/  LDC R6, c[0x0][0x8b0] ;  /* 0x00022c00ff067b82 */ /* 0x000e660000000800 */
[----:B------:R-:W-:-:S05]  /*6aa0*/  IMAD.IADD R5, R5, 0x1, R7 ;  /* 0x0000000105057824 */ /* 0x000fca00078e0207 */
[----:B------:R-:W2:Y:S01]  /*6ab0*/  LDC R25, c[0x0][0x8f0] ;  /* 0x00023c00ff197b82 */ /* 0x000ea20000000800 */
[-CC-:B----4-:R-:W-:Y:S02]  /*6ac0*/  SHF.R.U64 R22, R4, R24.reuse, R5.reuse ;  /* 0x0000001804167219 */ /* 0x190fe40000001205 */
[----:B------:R-:W-:-:S05]  /*6ad0*/  SHF.R.U32.HI R5, RZ, R24, R5 ;  /* 0x00000018ff057219 */ /* 0x000fca0000011605 */
[----:B------:R-:W4:Y:S01]  /*6ae0*/  LDC R21, c[0x0][0x8e0] ;  /* 0x00023800ff157b82 */ /* 0x000f220000000800 */
[----:B---3--:R-:W-:-:S04]  /*6af0*/  ISETP.NE.U32.AND P0, PT, R12, RZ, PT ;  /* 0x000000ff0c00720c */ /* 0x008fc80003f05070 */
[----:B------:R-:W-:-:S03]  /*6b00*/  ISETP.NE.AND.EX P0, PT, R13, RZ, PT, P0 ;  /* 0x000000ff0d00720c */ /* 0x000fc60003f05300 */
[----:B------:R-:W3:Y:S01]  /*6b10*/  LDC R20, c[0x0][0x8b8] ;  /* 0x00022e00ff147b82 */ /* 0x000ee20000000800 */
[-CC-:B-1----:R-:W-:Y:S02]  /*6b20*/  SHF.R.U64 R23, R22, R6.reuse, R5.reuse ;  /* 0x0000000616177219 */ /* 0x182fe40000001205 */
[----:B------:R-:W-:-:S04]  /*6b30*/  SHF.R.U32.HI R4, RZ, R6, R5 ;  /* 0x00000006ff047219 */ /* 0x000fc80000011605 */
[-CC-:B--2---:R-:W-:Y:S01]  /*6b40*/  SHF.R.U64 R24, R23, R27.reuse, R4.reuse ;  /* 0x0000001b17187219 */ /* 0x184fe20000001204 */
[----:B------:R-:W1:Y:S01]  /*6b50*/  LDC R18, c[0x0][0x8a8] ;  /* 0x00022a00ff127b82 */ /* 0x000e620000000800 */
[----:B------:R-:W-:-:S03]  /*6b60*/  SHF.R.U32.HI R27, RZ, R27, R4 ;  /* 0x0000001bff1b7219 */ /* 0x000fc60000011604 */
[----:B------:R-:W-:Y:S02]  /*6b70*/  IMAD.MOV.U32 R4, RZ, RZ, R24 ;  /* 0x000000ffff047224 */ /* 0x000fe400078e0018 */
[----:B------:R-:W-:Y:S01]  /*6b80*/  IMAD.MOV.U32 R5, RZ, RZ, R27 ;  /* 0x000000ffff057224 */ /* 0x000fe200078e001b */
[----:B------:R-:W-:Y:S06]  /*6b90*/  @!P0 BRA `(.L_x_138) ;  /* 0x0000000000288947 */ /* 0x000fec0003800000 */
[----:B------:R-:W2:Y:S02]  /*6ba0*/  LDC R5, c[0x0][0x8f4] ;  /* 0x00023d00ff057b82 */ /* 0x000ea40000000800 */
[----:B--2---:R-:W-:-:S05]  /*6bb0*/  IADD3 R5, P0, R24, R5, RZ ;  /* 0x0000000518057210 */ /* 0x004fca0007f1e0ff */
[----:B------:R-:W-:-:S04]  /*6bc0*/  IMAD.X R27, RZ, RZ, R27, P0 ;  /* 0x000000ffff1b7224 */ /* 0x000fc800000e061b */
[----:B------:R-:W-:-:S04]  /*6bd0*/  IMAD.WIDE.U32 R6, R27, R12, RZ ;  /* 0x0000000c1b067225 */ /* 0x000fc800078e00ff */
[----:B------:R-:W-:-:S04]  /*6be0*/  IMAD.WIDE.U32 R6, P0, R5, R13, R6 ;  /* 0x0000000d05067225 */ /* 0x000fc80007800006 */
[----:B------:R-:W-:-:S04]  /*6bf0*/  IMAD.WIDE.U32 R4, R5, R12, RZ ;  /* 0x0000000c05047225 */ /* 0x000fc800078e00ff */
[----:B------:R-:W-:Y:S01]  /*6c00*/  IMAD.MOV.U32 R4, RZ, RZ, R7 ;  /* 0x000000ffff047224 */ /* 0x000fe200078e0007 */
[----:B------:R-:W-:Y:S01]  /*6c10*/  IADD3 RZ, P1, R5, R6, RZ ;  /* 0x0000000605ff7210 */ /* 0x000fe20007f3e0ff */
[----:B------:R-:W-:-:S04]  /*6c20*/  IMAD.X R5, RZ, RZ, RZ, P0 ;  /* 0x000000ffff057224 */ /* 0x000fc800000e06ff */
[----:B------:R-:W-:-:S08]  /*6c30*/  IMAD.WIDE.U32.X R4, R27, R13, R4, P1 ;  /* 0x0000000d1b047225 */ /* 0x000fd000008e0404 */
.L_x_138:
[----:B------:R-:W-:Y:S01]  /*6c40*/  SHF.R.U64 R4, R4, R25, R5 ;  /* 0x0000001904047219 */ /* 0x000fe20000001205 */
[----:B------:R-:W-:Y:S01]  /*6c50*/  IMAD.MOV.U32 R6, RZ, RZ, R14 ;  /* 0x000000ffff067224 */ /* 0x000fe200078e000e */
[----:B------:R-:W-:Y:S02]  /*6c60*/  LOP3.LUT R23, R23, R8, RZ, 0xc0, !PT ;  /* 0x0000000817177212 */ /* 0x000fe400078ec0ff */
[----:B------:R-:W-:Y:S01]  /*6c70*/  LOP3.LUT R22, R22, R3, RZ, 0xc0, !PT ;  /* 0x0000000316167212 */ /* 0x000fe200078ec0ff */
[----:B------:R-:W-:Y:S02]  /*6c80*/  IMAD.MOV R5, RZ, RZ, -R4 ;  /* 0x000000ffff057224 */ /* 0x000fe400078e0a04 */
[----:B------:R-:W-:Y:S01]  /*6c90*/  IMAD R23, R4, UR13, R23 ;  /* 0x0000000d04177c24 */ /* 0x000fe2000f8e0217 */
[----:B------:R-:W-:Y:S01]  /*6ca0*/  MOV R4, 0x1 ;  /* 0x0000000100047802 */ /* 0x000fe20000000f00 */
[----:B----4-:R-:W-:Y:S02]  /*6cb0*/  IMAD R21, R5, R21, R24 ;  /* 0x0000001505157224 */ /* 0x010fe400078e0218 */
[----:B---3--:R-:W-:-:S02]  /*6cc0*/  IMAD R20, R23, R20, R15 ;  /* 0x0000001417147224 */ /* 0x008fc400078e020f */
[----:B-1----:R-:W-:-:S05]  /*6cd0*/  IMAD R21, R21, R18, R22 ;  /* 0x0000001215157224 */ /* 0x002fca00078e0216 */
[----:B------:R-:W-:Y:S02]  /*6ce0*/  SEL R7, R21, R20, !P2 ;  /* 0x0000001415077207 */ /* 0x000fe40005000000 */
[----:B------:R-:W-:-:S07]  /*6cf0*/  SEL R20, R20, R21, !P2 ;  /* 0x0000001514147207 */ /* 0x000fce0005000000 */
.L_x_136:
[----:B------:R-:W-:-:S13]  /*6d00*/  LOP3.LUT P0, RZ, R4, 0xff, RZ, 0xc0, !PT ;  /* 0x000000ff04ff7812 */ /* 0x000fda000780c0ff */
[----:B------:R-:W-:Y:S05]  /*6d10*/  @P0 BRA `(.L_x_139) ;  /* 0xfffffff000580947 */ /* 0x000fea000383ffff */
.L_x_107:
[----:B------:R-:W-:-:S13]  /*6d20*/  ELECT P0, URZ, PT ;  /* 0x00000000003f782f */ /* 0x000fda0003800000 */
[----:B------:R-:W-:Y:S05]  /*6d30*/  @!P0 BRA `(.L_x_9) ;  /* 0x0000001000808947 */ /* 0x000fea0003800000 */
[----:B------:R-:W-:-:S04]  /*6d40*/  LOP3.LUT R19, R19, 0x2, RZ, 0xfc, !PT ;  /* 0x0000000213137812 */ /* 0x000fc800078efcff */
[----:B------:R-:W-:-:S13]  /*6d50*/  ISETP.NE.AND P1, PT, R19, 0x3, PT ;  /* 0x000000031300780c */ /* 0x000fda0003f25270 */
[----:B------:R-:W-:Y:S05]  /*6d60*/  @!P1 BRA `(.L_x_140) ;  /* 0x0000000000049947 */ /* 0x000fea0003800000 */
[----:B------:R-:W-:Y:S01]  /*6d70*/  BPT.TRAP 0x1 ;  /* 0x000000040000795c */ /* 0x000fe20000300000 */
.L_x_140:
[----:B--2---:R-:W-:Y:S01]  /*6d80*/  IMAD.U32 R4, RZ, RZ, UR36 ;  /* 0x00000024ff047e24 */ /* 0x004fe2000f8e00ff */
[----:B------:R-:W-:Y:S02]  /*6d90*/  MOV R3, 0x400 ;  /* 0x0000040000037802 */ /* 0x000fe40000000f00 */
[----:B------:R-:W-:Y:S02]  /*6da0*/  SHF.L.U32 R2, R0, 0x1f, RZ ;  /* 0x0000001f00027819 */ /* 0x000fe400000006ff */
[----:B------:R-:W-:-:S04]  /*6db0*/  LEA R3, R4, R3, 0x18 ;  /* 0x0000000304037211 */ /* 0x000fc800078ec0ff */
[----:B------:R-:W1:Y:S02]  /*6dc0*/  SYNCS.PHASECHK.TRANS64.TRYWAIT P0, [R3+URZ+0x80], R2 ;  /* 0x00008002030075a7 */ /* 0x000e64000800017f */
[----:B-1----:R-:W-:Y:S05]  /*6dd0*/  @!P0 BRA `(.L_x_141) ;  /* 0x0000001400588947 */ /* 0x002fea0003800000 */
.L_x_177:
[----:B------:R-:W-:Y:S05]  /*6de0*/  @!P1 BRA `(.L_x_142) ;  /* 0x0000000000049947 */ /* 0x000fea0003800000 */
[----:B------:R-:W-:Y:S01]  /*6df0*/  BPT.TRAP 0x1 ;  /* 0x000000040000795c */ /* 0x000fe20000300000 */
.L_x_142:
[----:B------:R-:W2:Y:S02]  /*6e00*/  SYNCS.PHASECHK.TRANS64.TRYWAIT P0, [R3+URZ+0x88], R2 ;  /* 0x00008802030075a7 */ /* 0x000ea4000800017f */
[----:B--2---:R-:W-:Y:S05]  /*6e10*/  @!P0 BRA `(.L_x_143) ;  /* 0x00000014005c8947 */ /* 0x004fea0003800000 */
.L_x_178:
[----:B------:R-:W-:Y:S05]  /*6e20*/  @!P1 BRA `(.L_x_144) ;  /* 0x0000000000049947 */ /* 0x000fea0003800000 */
[----:B------:R-:W-:Y:S01]  /*6e30*/  BPT.TRAP 0x1 ;  /* 0x000000040000795c */ /* 0x000fe20000300000 */
.L_x_144:
[----:B------:R-:W1:Y:S02]  /*6e40*/  SYNCS.PHASECHK.TRANS64.TRYWAIT P0, [R3+URZ+0x90], R2 ;  /* 0x00009002030075a7 */ /* 0x000e64000800017f */
[----:B-1----:R-:W-:Y:S05]  /*6e50*/  @!P0 BRA `(.L_x_145) ;  /* 0x0000001400608947 */ /* 0x002fea0003800000 */
.L_x_179:
[----:B------:R-:W-:Y:S05]  /*6e60*/  @!P1 BRA `(.L_x_146) ;  /* 0x0000000000049947 */ /* 0x000fea0003800000 */
[----:B------:R-:W-:Y:S01]  /*6e70*/  BPT.TRAP 0x1 ;  /* 0x000000040000795c */ /* 0x000fe20000300000 */
.L_x_146:
[----:B------:R-:W-:-:S07]  /*6e80*/  SHF.L.U32 R0, R0, 0x1f, RZ ;  /* 0x0000001f00007819 */ /* 0x000fce00000006ff */
.L_x_147:
[----:B------:R1:W1:Y:S02]  /*6e90*/  SYNCS.PHASECHK.TRANS64.TRYWAIT P0, [R3+URZ+0x98], R0 ;  /* 0x00009800030075a7 */ /* 0x000264000800017f */
[----:B-1----:R-:W-:Y:S05]  /*6ea0*/  @!P0 NANOSLEEP.SYNCS 0x989680 ;  /* 0x009896800000895d */ /* 0x002fea0003900000 */
[----:B------:R-:W1:Y:S02]  /*6eb0*/  @!P0 SYNCS.PHASECHK.TRANS64 P0, [R3+URZ+0x98], R0 ;  /* 0x00009800030085a7 */ /* 0x000e64000800007f */
[----:B-1----:R-:W-:Y:S05]  /*6ec0*/  @P0 BRA `(.L_x_9) ;  /* 0x00000010001c0947 */ /* 0x002fea0003800000 */
[----:B------:R-:W-:Y:S05]  /*6ed0*/  BRA `(.L_x_147) ;  /* 0xfffffffc00ec7947 */ /* 0x000fea000383ffff */
.L_x_102:
[----:B------:R-:W-:Y:S01]  /*6ee0*/  LOP3.LUT P0, RZ, R11, 0xff, RZ, 0xc0, !PT ;  /* 0x000000ff0bff7812 */ /* 0x000fe2000780c0ff */
[----:B------:R-:W-:Y:S02]  /*6ef0*/  IMAD.MOV.U32 R0, RZ, RZ, 0x1 ;  /* 0x00000001ff007424 */ /* 0x000fe400078e00ff */
[----:B------:R-:W-:-:S10]  /*6f00*/  IMAD.MOV.U32 R12, RZ, RZ, RZ ;  /* 0x000000ffff0c7224 */ /* 0x000fd400078e00ff */
[----:B------:R-:W-:Y:S05]  /*6f10*/  @!P0 BRA `(.L_x_148) ;  /* 0x0000000c000c8947 */ /* 0x000fea0003800000 */
[----:B------:R-:W1:Y:S01]  /*6f20*/  LDC R0, c[0x0][0x28c] ;  /* 0x0000a300ff007b82 */ /* 0x000e620000000800 */
[C---:B------:R-:W-:Y:S01]  /*6f30*/  LOP3.LUT P2, RZ, R18.reuse, 0x7f, RZ, 0xc0, !PT ;  /* 0x0000007f12ff7812 */ /* 0x040fe2000784c0ff */
[----:B------:R-:W-:Y:S01]  /*6f40*/  ULDC UR5, c[0x0][0x900] ;  /* 0x0002400000057ab9 */ /* 0x000fe20000000800 */
[----:B------:R-:W-:Y:S01]  /*6f50*/  LOP3.LUT P0, RZ, R18, 0x1f, RZ, 0xc0, !PT ;  /* 0x0000001f12ff7812 */ /* 0x000fe2000780c0ff */
[----:B------:R-:W-:Y:S01]  /*6f60*/  UMOV UR6, 0xffffffff ;  /* 0xffffffff00067882 */ /* 0x000fe20000000000 */
[----:B------:R-:W-:Y:S01]  /*6f70*/  BSSY B0, `(.L_x_148) ;  /* 0x00000bd000007945 */ /* 0x000fe20003800000 */
[----:B------:R-:W-:Y:S01]  /*6f80*/  USHF.L.U32 UR6, UR6, UR5, URZ ;  /* 0x0000000506067299 */ /* 0x000fe2000800063f */
[----:B------:R-:W-:Y:S01]  /*6f90*/  IMAD.MOV.U32 R13, RZ, RZ, 0x1 ;  /* 0x00000001ff0d7424 */ /* 0x000fe200078e00ff */
[----:B------:R-:W-:Y:S01]  /*6fa0*/  LOP3.LUT R11, R22, 0x2, RZ, 0xfc, !PT ;  /* 0x00000002160b7812 */ /* 0x000fe200078efcff */
[----:B------:R-:W-:Y:S01]  /*6fb0*/  ULDC UR4, c[0x0][0x8a8] ;  /* 0x00022a0000047ab9 */ /* 0x000fe20000000800 */
[----:B------:R-:W-:Y:S01]  /*6fc0*/  PLOP3.LUT P0, PT, P0, P2, PT, 0x8a, 0x0 ;  /* 0x000000000000781c */ /* 0x000fe20000705172 */
[----:B------:R-:W-:Y:S01]  /*6fd0*/  UIADD3 UR15, UR4, -0x1, URZ ;  /* 0xffffffff040f7890 */ /* 0x000fe2000fffe03f */
[----:B------:R-:W-:Y:S01]  /*6fe0*/  MOV R12, RZ ;  /* 0x000000ff000c7202 */ /* 0x000fe20000000f00 */
[----:B------:R-:W-:-:S02]  /*6ff0*/  USHF.L.U32 UR17, UR37, UR5, URZ ;  /* 0x0000000525117299 */ /* 0x000fc4000800063f */
[----:B------:R-:W-:Y:S01]  /*7000*/  ULOP3.LUT UR16, URZ, UR6, URZ, 0x33, !UPT ;  /* 0x000000063f107292 */ /* 0x000fe2000f8e333f */
[----:B------:R-:W-:Y:S01]  /*7010*/  ULDC.64 UR20, c[0x0][0x198] ;  /* 0x0000660000147ab9 */ /* 0x000fe20000000a00 */
[----:B-1----:R-:W-:-:S05]  /*7020*/  VIADD R0, R0, 0x3f ;  /* 0x0000003f00007836 */ /* 0x002fca0000000000 */
[----:B------:R-:W-:-:S04]  /*7030*/  SHF.R.S32.HI R3, RZ, 0x1f, R0 ;  /* 0x0000001fff037819 */ /* 0x000fc80000011400 */
[----:B------:R-:W-:Y:S01]  /*7040*/  LEA.HI R3, R3, R0, RZ, 0x6 ;  /* 0x0000000003037211 */ /* 0x000fe200078f30ff */
[----:B------:R-:W-:-:S03]  /*7050*/  IMAD.MOV.U32 R0, RZ, RZ, 0x1 ;  /* 0x00000001ff007424 */ /* 0x000fc600078e00ff */
[----:B------:R-:W-:-:S05]  /*7060*/  SHF.R.S32.HI R3, RZ, 0x6, R3 ;  /* 0x00000006ff037819 */ /* 0x000fca0000011403 */
[----:B------:R-:W-:-:S07]  /*7070*/  VIADD R10, R3, 0x1 ;  /* 0x00000001030a7836 */ /* 0x000fce0000000000 */
.L_x_160:
[----:B------:R-:W-:-:S03]  /*7080*/  UMOV UR4, 0xffffffff ;  /* 0xffffffff00047882 */ /* 0x000fc60000000000 */
[----:B------:R-:W-:Y:S05]  /*7090*/  BRA.DIV UR4, `(.L_x_149) ;  /* 0x0000001204e47947 */ /* 0x000fea000b800000 */
[----:B------:R-:W-:-:S13]  /*70a0*/  ELECT P6, URZ, PT ;  /* 0x00000000003f782f */ /* 0x000fda00038c0000 */
.L_x_182:
[----:B------:R-:W1:Y:S01]  /*70b0*/  LDC R4, c[0x0][0x28c] ;  /* 0x0000a300ff047b82 */ /* 0x000e620000000800 */
[----:B------:R-:W-:Y:S01]  /*70c0*/  BSSY B1, `(.L_x_150) ;  /* 0x0000035000017945 */ /* 0x000fe20003800000 */
[----:B-1----:R-:W-:-:S13]  /*70d0*/  ISETP.LT.OR P6, PT, R4, 0x1, !P6 ;  /* 0x000000010400780c */ /* 0x002fda00077c1670 */
[----:B------:R-:W-:Y:S05]  /*70e0*/  @P6 BRA `(.L_x_151) ;  /* 0x0000000000c86947 */ /* 0x000fea0003800000 */
[----:B------:R-:W-:Y:S02]  /*70f0*/  IMAD.SHL.U32 R14, R7, 0x80, RZ ;  /* 0x00000080070e7824 */ /* 0x000fe400078e00ff */
[----:B------:R-:W-:Y:S02]  /*7100*/  IMAD.SHL.U32 R20, R20, 0x80, RZ ;  /* 0x0000008014147824 */ /* 0x000fe400078e00ff */
[----:B------:R-:W-:Y:S02]  /*7110*/  IMAD.MOV.U32 R19, RZ, RZ, RZ ;  /* 0x000000ffff137224 */ /* 0x000fe400078e00ff */
[----:B------:R-:W-:Y:S02]  /*7120*/  IMAD.MOV.U32 R4, RZ, RZ, R10 ;  /* 0x000000ffff047224 */ /* 0x000fe400078e000a */
[----:B------:R-:W-:Y:S02]  /*7130*/  IMAD.MOV.U32 R5, RZ, RZ, R0 ;  /* 0x000000ffff057224 */ /* 0x000fe400078e0000 */
[----:B------:R-:W-:-:S07]  /*7140*/  IMAD.MOV.U32 R7, RZ, RZ, R12 ;  /* 0x000000ffff077224 */ /* 0x000fce00078e000c */
.L_x_155:
[----:B------:R-:W1:Y:S01]  /*7150*/  S2R R9, SR_CgaCtaId ;  /* 0x0000000000097919 */ /* 0x000e620000008800 */
[----:B------:R-:W-:-:S04]  /*7160*/  MOV R8, 0x400 ;  /* 0x0000040000087802 */ /* 0x000fc80000000f00 */
[----:B-1----:R-:W-:Y:S02]  /*7170*/  LEA R18, R9, R8, 0x18 ;  /* 0x0000000809127211 */ /* 0x002fe400078ec0ff */
[----:B------:R-:W-:Y:S01]  /*7180*/  SHF.L.U32 R8, R5, 0x1f, RZ ;  /* 0x0000001f05087819 */ /* 0x000fe200000006ff */
[----:B------:R-:W1:Y:S01]  /*7190*/  @!P2 LDC R9, c[0x0][0x500] ;  /* 0x00014000ff09ab82 */ /* 0x000e620000000800 */
[----:B------:R-:W-:-:S04]  /*71a0*/  LEA R15, R7, R18, 0x3 ;  /* 0x00000012070f7211 */ /* 0x000fc800078e18ff */
[----:B------:R-:W2:Y:S02]  /*71b0*/  SYNCS.PHASECHK.TRANS64.TRYWAIT P1, [R15+URZ+0x30], R8 ;  /* 0x000030080f0075a7 */ /* 0x000ea4000802017f */
[----:B--2---:R-:W-:Y:S05]  /*71c0*/  @!P1 BRA `(.L_x_152) ;  /* 0x0000001000b89947 */ /* 0x004fea0003800000 */
.L_x_183:
[----:B--2---:R-:W-:Y:S01]  /*71d0*/  PRMT R8, R11, 0x9910, RZ ;  /* 0x000099100b087816 */ /* 0x004fe200000000ff */
[----:B-1----:R1:W-:Y:S03]  /*71e0*/  @!P2 SYNCS.ARRIVE.TRANS64 RZ, [R15+URZ], R9 ;  /* 0x000000090fffa9a7 */ /* 0x0023e6000800003f */
[----:B------:R-:W-:-:S13]  /*71f0*/  ISETP.NE.AND P1, PT, R8, 0x2, PT ;  /* 0x000000020800780c */ /* 0x000fda0003f25270 */
[----:B-1----:R-:W-:Y:S05]  /*7200*/  @P1 BRA `(.L_x_153) ;  /* 0x0000000000041947 */ /* 0x002fea0003800000 */
[----:B------:R-:W-:Y:S01]  /*7210*/  BPT.TRAP 0x1 ;  /* 0x000000040000795c */ /* 0x000fe20000300000 */
.L_x_153:
[----:B------:R-:W-:Y:S05]  /*7220*/  @P0 BRA `(.L_x_154) ;  /* 0x0000000000040947 */ /* 0x000fea0003800000 */
[----:B------:R-:W-:Y:S01]  /*7230*/  BPT.TRAP 0x1 ;  /* 0x000000040000795c */ /* 0x000fe20000300000 */
.L_x_154:
[----:B------:R-:W-:Y:S01]  /*7240*/  IMAD R18, R7, 0x4000, R18 ;  /* 0x0000400007127824 */ /* 0x000fe200078e0212 */
[----:B------:R-:W-:Y:S01]  /*7250*/  R2UR UR9, R15 ;  /* 0x000000000f0972ca */ /* 0x000fe200000e0000 */
[----:B------:R-:W-:Y:S01]  /*7260*/  VIADD R4, R4, 0xffffffff ;  /* 0xffffffff04047836 */ /* 0x000fe20000000000 */
[----:B------:R-:W-:Y:S01]  /*7270*/  UIADD3 UR4, UP0, UR20, 0xf0, URZ ;  /* 0x000000f014047890 */ /* 0x000fe2000ff1e03f */
[----:B------:R-:W-:Y:S01]  /*7280*/  R2UR UR11, R20 ;  /* 0x00000000140b72ca */ /* 0x000fe200000e0000 */
[----:B------:R-:W-:Y:S01]  /*7290*/  UIADD3 UR22, UP1, UR20, 0x1f0, URZ ;  /* 0x000001f014167890 */ /* 0x000fe2000ff3e03f */
[----:B------:R-:W-:Y:S01]  /*72a0*/  R2UR UR8, R18 ;  /* 0x00000000120872ca */ /* 0x000fe200000e0000 */
[----:B------:R-:W-:Y:S01]  /*72b0*/  UIADD3.X UR5, URZ, UR21, URZ, UP0, !UPT ;  /* 0x000000153f057290 */ /* 0x000fe200087fe43f */
[----:B------:R-:W-:Y:S01]  /*72c0*/  R2UR UR10, R19 ;  /* 0x00000000130a72ca */ /* 0x000fe200000e0000 */
[----:B------:R-:W-:Y:S01]  /*72d0*/  VIADD R7, R7, 0x1 ;  /* 0x0000000107077836 */ /* 0x000fe20000000000 */
[----:B------:R-:W-:Y:S01]  /*72e0*/  R2UR UR12, R6 ;  /* 0x00000000060c72ca */ /* 0x000fe200000e0000 */
[----:B------:R-:W-:Y:S01]  /*72f0*/  UIADD3.X UR23, URZ, UR21, URZ, UP1, !UPT ;  /* 0x000000153f177290 */ /* 0x000fe20008ffe43f */
[----:B------:R-:W-:Y:S01]  /*7300*/  R2UR UR18, R14 ;  /* 0x000000000e1272ca */ /* 0x000fe200000e0000 */
[----:B------:R-:W-:Y:S01]  /*7310*/  UMOV UR6, 0x0 ;  /* 0x0000000000067882 */ /* 0x000fe20000000000 */
[----:B------:R-:W-:Y:S01]  /*7320*/  ISETP.GT.AND P3, PT, R4, 0x1, PT ;  /* 0x000000010400780c */ /* 0x000fe20003f64270 */
[----:B------:R-:W-:Y:S01]  /*7330*/  UMOV UR7, 0x10000000 ;  /* 0x1000000000077882 */ /* 0x000fe20000000000 */
[----:B------:R-:W-:Y:S01]  /*7340*/  ISETP.NE.AND P1, PT, R7, 0x6, PT ;  /* 0x000000060700780c */ /* 0x000fe20003f25270 */
[----:B------:R-:W-:-:S02]  /*7350*/  VIADD R19, R19, 0x40 ;  /* 0x0000004013137836 */ /* 0x000fc40000000000 */
[----:B------:R-:W-:Y:S01]  /*7360*/  UIADD3 UR13, UR8, 0x8400, URZ ;  /* 0x00008400080d7890 */ /* 0x000fe2000fffe03f */
[----:B------:R-:W-:Y:S01]  /*7370*/  SEL R8, RZ, 0x1, P1 ;  /* 0x00000001ff087807 */ /* 0x000fe20000800000 */
[----:B------:R-:W-:Y:S01]  /*7380*/  UIADD3 UR14, UR8, 0x20400, URZ ;  /* 0x00020400080e7890 */ /* 0x000fe2000fffe03f */
[----:B------:R-:W-:Y:S02]  /*7390*/  SEL R7, R7, RZ, P1 ;  /* 0x000000ff07077207 */ /* 0x000fe40000800000 */
[----:B------:R-:W-:Y:S02]  /*73a0*/  LOP3.LUT R5, R5, R8, RZ, 0x3c, !PT ;  /* 0x0000000805057212 */ /* 0x000fe400078e3cff */
[----:B------:R-:W-:Y:S02]  /*73b0*/  UMOV UR8, UR13 ;  /* 0x0000000d00087c82 */ /* 0x000fe40008000000 */
[----:B------:R1:W-:Y:S02]  /*73c0*/  UTMALDG.3D [UR8], [UR4], desc[UR6] ;  /* 0x00000608040075b4 */ /* 0x0003e40008011000 */
[----:B-1----:R-:W-:Y:S01]  /*73d0*/  UMOV UR8, UR14 ;  /* 0x0000000e00087c82 */ /* 0x002fe20008000000 */
[----:B------:R-:W-:-:S02]  /*73e0*/  UMOV UR11, UR18 ;  /* 0x00000012000b7c82 */ /* 0x000fc40008000000 */
[----:B------:R1:W-:Y:S02]  /*73f0*/  UTMALDG.3D [UR8], [UR22], desc[UR6] ;  /* 0x00000608160075b4 */ /* 0x0003e40008011000 */
[----:B-1----:R-:W-:Y:S05]  /*7400*/  @P3 BRA `(.L_x_155) ;  /* 0xfffffffc00503947 */ /* 0x002fea000383ffff */
.L_x_151:
[----:B------:R-:W-:Y:S05]  /*7410*/  BSYNC B1 ;  /* 0x0000000000017941 */ /* 0x000fea0003800000 */
.L_x_150:
[----:B------:R-:W-:Y:S01]  /*7420*/  LOP3.LUT P3, RZ, R13, 0xff, RZ, 0xc0, !PT ;  /* 0x000000ff0dff7812 */ /* 0x000fe2000786c0ff */
[----:B------:R-:W-:Y:S01]  /*7430*/  IMAD.IADD R12, R3, 0x1, R12 ;  /* 0x00000001030c7824 */ /* 0x000fe200078e020c */
[----:B------:R-:W-:Y:S01]  /*7440*/  IADD3 R16, P4, R16, UR40, RZ ;  /* 0x0000002810107c10 */ /* 0x000fe2000ff9e0ff */
[----:B------:R-:W-:Y:S01]  /*7450*/  ULDC.64 UR4, c[0x0][0x8f8] ;  /* 0x00023e0000047ab9 */ /* 0x000fe20000000a00 */
[----:B------:R-:W-:Y:S01]  /*7460*/  BSSY B1, `(.L_x_156) ;  /* 0x000006b000017945 */ /* 0x000fe20003800000 */
[----:B------:R-:W-:Y:S01]  /*7470*/  IMAD.MOV.U32 R20, RZ, RZ, -0x1 ;  /* 0xffffffffff147424 */ /* 0x000fe200078e00ff */
[----:B------:R-:W-:Y:S02]  /*7480*/  ISETP.GT.U32.AND P1, PT, R12, 0x5, PT ;  /* 0x000000050c00780c */ /* 0x000fe40003f24070 */
[----:B------:R-:W-:Y:S02]  /*7490*/  IADD3.X R17, R17, UR38, RZ, P4, !PT ;  /* 0x0000002611117c10 */ /* 0x000fe4000a7fe4ff */
[----:B------:R-:W-:-:S02]  /*74a0*/  ISETP.LT.U32.AND P1, PT, R3, 0x6, P1 ;  /* 0x000000060300780c */ /* 0x000fc40000f21070 */
[----:B------:R-:W-:Y:S01]  /*74b0*/  PRMT R13, RZ, 0x7610, R13 ;  /* 0x00007610ff0d7816 */ /* 0x000fe2000000000d */
[----:B------:R-:W1:Y:S01]  /*74c0*/  @P3 S2R R5, SR_CgaCtaId ;  /* 0x0000000000053919 */ /* 0x000e620000008800 */
[----:B------:R-:W-:-:S04]  /*74d0*/  @P3 MOV R4, 0x400 ;  /* 0x0000040000043802 */ /* 0x000fc80000000f00 */
[----:B-1----:R-:W-:Y:S01]  /*74e0*/  @P3 LEA R6, R5, R4, 0x18 ;  /* 0x0000000405063211 */ /* 0x002fe200078ec0ff */
[----:B------:R-:W-:-:S03]  /*74f0*/  IMAD.WIDE.U32 R4, R12, -0x55555555, RZ ;  /* 0xaaaaaaab0c047825 */ /* 0x000fc600078e00ff */
[----:B------:R1:W-:Y:S01]  /*7500*/  @P3 SYNCS.ARRIVE.TRANS64.A1T0 RZ, [R6+URZ+0xa8], RZ ;  /* 0x0000a8ff06ff39a7 */ /* 0x0003e2000810003f */
[----:B------:R-:W-:Y:S02]  /*7510*/  ISETP.GE.U32.AND P3, PT, R3, 0x6, PT ;  /* 0x000000060300780c */ /* 0x000fe40003f66070 */
[----:B------:R-:W-:Y:S02]  /*7520*/  SHF.R.U32.HI R7, RZ, 0x2, R5 ;  /* 0x00000002ff077819 */ /* 0x000fe40000011605 */
[----:B------:R-:W-:Y:S02]  /*7530*/  SEL R5, RZ, 0x1, !P1 ;  /* 0x00000001ff057807 */ /* 0x000fe40004800000 */
[----:B------:R-:W-:Y:S01]  /*7540*/  ISETP.GE.U32.AND P1, PT, R16, UR4, PT ;  /* 0x0000000410007c0c */ /* 0x000fe2000bf26070 */
[----:B------:R-:W-:Y:S01]  /*7550*/  IMAD R12, R7, -0x6, R12 ;  /* 0xfffffffa070c7824 */ /* 0x000fe200078e020c */
[----:B------:R-:W-:Y:S02]  /*7560*/  LOP3.LUT R0, R0, R5, RZ, 0x3c, !PT ;  /* 0x0000000500007212 */ /* 0x000fe400078e3cff */
[----:B------:R-:W-:-:S02]  /*7570*/  ISETP.GE.U32.AND.EX P1, PT, R17, UR5, PT, P1 ;  /* 0x0000000511007c0c */ /* 0x000fc4000bf26110 */
[----:B-1----:R-:W-:Y:S02]  /*7580*/  MOV R6, 0xffffffff ;  /* 0xffffffff00067802 */ /* 0x002fe40000000f00 */
[----:B------:R-:W-:Y:S01]  /*7590*/  @P3 LOP3.LUT R0, R0, 0x1, R7, 0x78, !PT ;  /* 0x0000000100003812 */ /* 0x000fe200078e7807 */
[----:B------:R-:W-:Y:S01]  /*75a0*/  IMAD.MOV.U32 R7, RZ, RZ, -0x1 ;  /* 0xffffffffff077424 */ /* 0x000fe200078e00ff */
[----:B------:R-:W-:-:S07]  /*75b0*/  PRMT R4, RZ, 0x7610, R4 ;  /* 0x00007610ff047816 */ /* 0x000fce0000000004 */
[----:B------:R-:W-:Y:S05]  /*75c0*/  @P1 BRA `(.L_x_157) ;  /* 0x0000000400501947 */ /* 0x000fea0003800000 */
[----:B------:R-:W-:Y:S01]  /*75d0*/  ULDC.64 UR4, c[0x0][0x8d0] ;  /* 0x0002340000047ab9 */ /* 0x000fe20000000a00 */
[----:B------:R-:W1:Y:S01]  /*75e0*/  S2R R15, SR_CTAID.X ;  /* 0x00000000000f7919 */ /* 0x000e620000002500 */
[----:B------:R-:W-:Y:S01]  /*75f0*/  ISETP.NE.U32.AND P1, PT, RZ, UR4, PT ;  /* 0x00000004ff007c0c */ /* 0x000fe2000bf25070 */
[----:B------:R-:W-:Y:S01]  /*7600*/  ULDC UR7, c[0x0][0x8d8] ;  /* 0x0002360000077ab9 */ /* 0x000fe20000000800 */
[----:B------:R-:W-:Y:S01]  /*7610*/  IMAD.MOV.U32 R4, RZ, RZ, R16 ;  /* 0x000000ffff047224 */ /* 0x000fe200078e0010 */
[----:B------:R-:W2:Y:S01]  /*7620*/  S2R R14, SR_CTAID.Y ;  /* 0x00000000000e7919 */ /* 0x000ea20000002600 */
[----:B------:R-:W-:Y:S01]  /*7630*/  ISETP.NE.AND.EX P1, PT, RZ, UR5, PT, P1 ;  /* 0x00000005ff007c0c */ /* 0x000fe2000bf25310 */
[----:B------:R-:W-:-:S12]  /*7640*/  IMAD.MOV.U32 R5, RZ, RZ, R17 ;  /* 0x000000ffff057224 */ /* 0x000fd800078e0011 */
[----:B------:R-:W-:Y:S05]  /*7650*/  @!P1 BRA `(.L_x_158) ;  /* 0x0000000000289947 */ /* 0x000fea0003800000 */
[----:B------:R-:W-:Y:S02]  /*7660*/  ULDC UR6, c[0x0][0x8dc] ;  /* 0x0002370000067ab9 */ /* 0x000fe40000000800 */
[----:B------:R-:W-:-:S05]  /*7670*/  IADD3 R9, P1, R16, UR6, RZ ;  /* 0x0000000610097c10 */ /* 0x000fca000ff3e0ff */
[----:B------:R-:W-:-:S04]  /*7680*/  IMAD.X R19, RZ, RZ, R17, P1 ;  /* 0x000000ffff137224 */ /* 0x000fc800008e0611 */
[----:B------:R-:W-:-:S04]  /*7690*/  IMAD.WIDE.U32 R6, R19, UR4, RZ ;  /* 0x0000000413067c25 */ /* 0x000fc8000f8e00ff */
[----:B------:R-:W-:-:S04]  /*76a0*/  IMAD.WIDE.U32 R6, P1, R9, UR5, R6 ;  /* 0x0000000509067c25 */ /* 0x000fc8000f820006 */
[----:B------:R-:W-:-:S04]  /*76b0*/  IMAD.WIDE.U32 R8, R9, UR4, RZ ;  /* 0x0000000409087c25 */ /* 0x000fc8000f8e00ff */
[----:B------:R-:W-:Y:S01]  /*76c0*/  IMAD.X R5, RZ, RZ, RZ, P1 ;  /* 0x000000ffff057224 */ /* 0x000fe200008e06ff */
[----:B------:R-:W-:Y:S01]  /*76d0*/  IADD3 RZ, P1, R9, R6, RZ ;  /* 0x0000000609ff7210 */ /* 0x000fe20007f3e0ff */
[----:B------:R-:W-:-:S04]  /*76e0*/  IMAD.MOV.U32 R4, RZ, RZ, R7 ;  /* 0x000000ffff047224 */ /* 0x000fc800078e0007 */
[----:B------:R-:W-:-:S08]  /*76f0*/  IMAD.WIDE.U32.X R4, R19, UR5, R4, P1 ;  /* 0x0000000513047c25 */ /* 0x000fd000088e0404 */
.L_x_158:
[--C-:B------:R-:W-:Y:S01]  /*7700*/  SHF.R.U64 R8, R4, UR7, R5.reuse ;  /* 0x0000000704087c19 */ /* 0x100fe20008001205 */
[----:B------:R-:W-:Y:S01]  /*7710*/  ULDC.64 UR4, c[0x0][0x8c8] ;  /* 0x0002320000047ab9 */ /* 0x000fe20000000a00 */
[----:B------:R-:W-:Y:S01]  /*7720*/  SHF.R.U32.HI R4, RZ, UR7, R5 ;  /* 0x00000007ff047c19 */ /* 0x000fe20008011605 */
[----:B------:R-:W3:Y:S01]  /*7730*/  LDC R24, c[0x0][0x144] ;  /* 0x00005100ff187b82 */ /* 0x000ee20000000800 */
[----:B------:R-:W-:Y:S01]  /*7740*/  IADD3 R7, P1, RZ, -R8, RZ ;  /* 0x80000008ff077210 */ /* 0x000fe20007f3e0ff */
[----:B------:R-:W-:Y:S01]  /*7750*/  ULDC.64 UR8, c[0x0][0x8e8] ;  /* 0x00023a0000087ab9 */ /* 0x000fe20000000a00 */
[----:B-1----:R-:W-:Y:S01]  /*7760*/  I2FP.F32.U32 R9, R15 ;  /* 0x0000000f00097245 */ /* 0x002fe20000201000 */
[----:B------:R-:W-:Y:S02]  /*7770*/  ULDC UR6, c[0x0][0x8b0] ;  /* 0x00022c0000067ab9 */ /* 0x000fe40000000800 */
[----:B------:R-:W-:Y:S01]  /*7780*/  IMAD.X R4, RZ, RZ, ~R4, P1 ;  /* 0x000000ffff047224 */ /* 0x000fe200008e0e04 */
[----:B------:R-:W-:Y:S01]  /*7790*/  ISETP.NE.U32.AND P1, PT, RZ, UR8, PT ;  /* 0x00000008ff007c0c */ /* 0x000fe2000bf25070 */
[----:B------:R-:W1:Y:S02]  /*77a0*/  LDC R19, c[0x0][0x148] ;  /* 0x00005200ff137b82 */ /* 0x000e640000000800 */
[----:B------:R-:W-:Y:S01]  /*77b0*/  IMAD R6, R4, UR4, RZ ;  /* 0x0000000404067c24 */ /* 0x000fe2000f8e02ff */
[----:B------:R-:W-:Y:S01]  /*77c0*/  ISETP.NE.AND.EX P1, PT, RZ, UR9, PT, P1 ;  /* 0x00000009ff007c0c */ /* 0x000fe2000bf25310 */
[----:B------:R-:W-:Y:S01]  /*77d0*/  IMAD.WIDE.U32 R4, R7, UR4, R16 ;  /* 0x0000000407047c25 */ /* 0x000fe2000f8e0010 */
[----:B------:R-:W-:-:S03]  /*77e0*/  ULDC UR4, c[0x0][0x150] ;  /* 0x0000540000047ab9 */ /* 0x000fc60000000800 */
[----:B------:R-:W-:Y:S02]  /*77f0*/  IMAD R7, R7, UR5, R6 ;  /* 0x0000000507077c24 */ /* 0x000fe4000f8e0206 */
[----:B------:R-:W-:Y:S01]  /*7800*/  FMUL R6, R9, UR4 ;  /* 0x0000000409067c20 */ /* 0x000fe20008400000 */
[----:B------:R-:W-:Y:S01]  /*7810*/  ULDC UR4, c[0x0][0x8c0] ;  /* 0x0002300000047ab9 */ /* 0x000fe20000000800 */
[----:B------:R-:W-:Y:S01]  /*7820*/  ULDC UR5, c[0x0][0x154] ;  /* 0x0000550000057ab9 */ /* 0x000fe20000000800 */
[----:B------:R-:W-:-:S03]  /*7830*/  IMAD.IADD R5, R5, 0x1, R7 ;  /* 0x0000000105057824 */ /* 0x000fc600078e0207 */
[----:B------:R-:W4:Y:S02]  /*7840*/  F2I.U32.TRUNC.NTZ R6, R6 ;  /* 0x0000000600067305 */ /* 0x000f24000020f000 */
[----:B------:R-:W-:Y:S02]  /*7850*/  SHF.R.U64 R9, R4, UR4, R5 ;  /* 0x0000000404097c19 */ /* 0x000fe40008001205 */
[----:B--2---:R-:W-:-:S05]  /*7860*/  I2FP.F32.U32 R4, R14 ;  /* 0x0000000e00047245 */ /* 0x004fca0000201000 */
[----:B------:R-:W-:Y:S01]  /*7870*/  FMUL R21, R4, UR5 ;  /* 0x0000000504157c20 */ /* 0x000fe20008400000 */
[----:B------:R-:W-:Y:S01]  /*7880*/  SHF.R.U32.HI R4, RZ, UR4, R5 ;  /* 0x00000004ff047c19 */ /* 0x000fe20008011605 */
[----:B------:R-:W-:-:S03]  /*7890*/  ULDC UR4, c[0x0][0x900] ;  /* 0x0002400000047ab9 */ /* 0x000fc60000000800 */
[--C-:B------:R-:W-:Y:S01]  /*78a0*/  SHF.R.U64 R20, R9, UR6, R4.reuse ;  /* 0x0000000609147c19 */ /* 0x100fe20008001204 */
[----:B------:R-:W2:Y:S01]  /*78b0*/  F2I.U32.TRUNC.NTZ R21, R21 ;  /* 0x0000001500157305 */ /* 0x000ea2000020f000 */
[----:B------:R-:W-:Y:S02]  /*78c0*/  SHF.R.U32.HI R5, RZ, UR6, R4 ;  /* 0x00000006ff057c19 */ /* 0x000fe40008011604 */
[----:B----4-:R-:W-:Y:S02]  /*78d0*/  IADD3 R6, -R6, RZ, RZ ;  /* 0x000000ff06067210 */ /* 0x010fe40007ffe1ff */
[--C-:B------:R-:W-:Y:S02]  /*78e0*/  SHF.R.U64 R18, R20, UR4, R5.reuse ;  /* 0x0000000414127c19 */ /* 0x100fe40008001205 */
[----:B------:R-:W-:Y:S01]  /*78f0*/  SHF.R.U32.HI R23, RZ, UR4, R5 ;  /* 0x00000004ff177c19 */ /* 0x000fe20008011605 */
[----:B---3--:R-:W-:Y:S02]  /*7900*/  IMAD R15, R24, R6, R15 ;  /* 0x00000006180f7224 */ /* 0x008fe400078e020f */
[----:B------:R-:W-:-:S02]  /*7910*/  IMAD.MOV.U32 R4, RZ, RZ, R18 ;  /* 0x000000ffff047224 */ /* 0x000fc400078e0012 */
[----:B------:R-:W-:Y:S01]  /*7920*/  IMAD.MOV.U32 R5, RZ, RZ, R23 ;  /* 0x000000ffff057224 */ /* 0x000fe200078e0017 */
[----:B------:R-:W-:Y:S06]  /*7930*/  @!P1 BRA `(.L_x_159) ;  /* 0x0000000000289947 */ /* 0x000fec0003800000 */
[----:B------:R-:W-:Y:S02]  /*7940*/  ULDC UR4, c[0x0][0x8f4] ;  /* 0x00023d0000047ab9 */ /* 0x000fe40000000800 */
[----:B------:R-:W-:-:S05]  /*7950*/  IADD3 R5, P1, R18, UR4, RZ ;  /* 0x0000000412057c10 */ /* 0x000fca000ff3e0ff */
[----:B------:R-:W-:-:S04]  /*7960*/  IMAD.X R23, RZ, RZ, R23, P1 ;  /* 0x000000ffff177224 */ /* 0x000fc800008e0617 */
[----:B------:R-:W-:-:S04]  /*7970*/  IMAD.WIDE.U32 R6, R23, UR8, RZ ;  /* 0x0000000817067c25 */ /* 0x000fc8000f8e00ff */
[----:B------:R-:W-:-:S04]  /*7980*/  IMAD.WIDE.U32 R6, P1, R5, UR9, R6 ;  /* 0x0000000905067c25 */ /* 0x000fc8000f820006 */
[----:B------:R-:W-:-:S04]  /*7990*/  IMAD.WIDE.U32 R4, R5, UR8, RZ ;  /* 0x0000000805047c25 */ /* 0x000fc8000f8e00ff */
[----:B------:R-:W-:Y:S01]  /*79a0*/  IMAD.MOV.U32 R4, RZ, RZ, R7 ;  /* 0x000000ffff047224 */ /* 0x000fe200078e0007 */
[----:B------:R-:W-:Y:S01]  /*79b0*/  IADD3 RZ, P3, R5, R6, RZ ;  /* 0x0000000605ff7210 */ /* 0x000fe20007f7e0ff */
[----:B------:R-:W-:-:S04]  /*79c0*/  IMAD.X R5, RZ, RZ, RZ, P1 ;  /* 0x000000ffff057224 */ /* 0x000fc800008e06ff */
[----:B------:R-:W-:-:S08]  /*79d0*/  IMAD.WIDE.U32.X R4, R23, UR9, R4, P3 ;  /* 0x0000000917047c25 */ /* 0x000fd000098e0404 */
.L_x_159:
[----:B------:R-:W-:Y:S01]  /*79e0*/  ISETP.NE.AND P1, PT, R2, 0x1, PT ;  /* 0x000000010200780c */ /* 0x000fe20003f25270 */
[----:B------:R-:W-:Y:S01]  /*79f0*/  ULDC UR4, c[0x0][0x8f0] ;  /* 0x00023c0000047ab9 */ /* 0x000fe20000000800 */
[----:B------:R-:W-:Y:S01]  /*7a00*/  LOP3.LUT R20, R20, UR16, RZ, 0xc0, !PT ;  /* 0x0000001014147c12 */ /* 0x000fe2000f8ec0ff */
[----:B--2---:R-:W-:Y:S01]  /*7a10*/  IMAD.MOV R21, RZ, RZ, -R21 ;  /* 0x000000ffff157224 */ /* 0x004fe200078e0a15 */
[----:B------:R-:W-:Y:S01]  /*7a20*/  SHF.R.U64 R5, R4, UR4, R5 ;  /* 0x0000000404057c19 */ /* 0x000fe20008001205 */
[----:B------:R-:W-:Y:S01]  /*7a30*/  ULDC UR4, c[0x0][0x8e0] ;  /* 0x0002380000047ab9 */ /* 0x000fe20000000800 */
[----:B------:R-:W-:Y:S01]  /*7a40*/  LOP3.LUT R9, R9, UR15, RZ, 0xc0, !PT ;  /* 0x0000000f09097c12 */ /* 0x000fe2000f8ec0ff */
[----:B------:R-:W-:Y:S01]  /*7a50*/  ULDC UR5, c[0x0][0x8b8] ;  /* 0x00022e0000057ab9 */ /* 0x000fe20000000800 */
[----:B------:R-:W-:Y:S01]  /*7a60*/  MOV R4, 0x1 ;  /* 0x0000000100047802 */ /* 0x000fe20000000f00 */
[----:B------:R-:W-:Y:S02]  /*7a70*/  IMAD.MOV R7, RZ, RZ, -R5 ;  /* 0x000000ffff077224 */ /* 0x000fe400078e0a05 */
[----:B------:R-:W-:-:S02]  /*7a80*/  IMAD R20, R5, UR17, R20 ;  /* 0x0000001105147c24 */ /* 0x000fc4000f8e0214 */
[----:B-1----:R-:W-:Y:S02]  /*7a90*/  @P1 IMAD R15, R19, R21, R14 ;  /* 0x00000015130f1224 */ /* 0x002fe400078e020e */
[----:B------:R-:W-:Y:S01]  /*7aa0*/  IMAD R18, R7, UR4, R18 ;  /* 0x0000000407127c24 */ /* 0x000fe2000f8e0212 */
[----:B------:R-:W-:Y:S01]  /*7ab0*/  ULDC UR4, c[0x0][0x8a8] ;  /* 0x00022a0000047ab9 */ /* 0x000fe20000000800 */
[----:B------:R-:W-:Y:S02]  /*7ac0*/  IMAD R15, R20, UR5, R15 ;  /* 0x00000005140f7c24 */ /* 0x000fe4000f8e020f */
[----:B------:R-:W-:Y:S02]  /*7ad0*/  IMAD R18, R18, UR4, R9 ;  /* 0x0000000412127c24 */ /* 0x000fe4000f8e0209 */
[----:B------:R-:W-:-:S03]  /*7ae0*/  IMAD.MOV.U32 R6, RZ, RZ, R8 ;  /* 0x000000ffff067224 */ /* 0x000fc600078e0008 */
[----:B------:R-:W-:Y:S02]  /*7af0*/  SEL R7, R18, R15, !P1 ;  /* 0x0000000f12077207 */ /* 0x000fe40004800000 */
[----:B------:R-:W-:-:S07]  /*7b00*/  SEL R20, R15, R18, !P1 ;  /* 0x000000120f147207 */ /* 0x000fce0004800000 */
.L_x_157:
[----:B------:R-:W-:Y:S05]  /*7b10*/  BSYNC B1 ;  /* 0x0000000000017941 */ /* 0x000fea0003800000 */
.L_x_156:
[----:B------:R-:W-:-:S13]  /*7b20*/  LOP3.LUT P1, RZ, R4, 0xff, RZ, 0xc0, !PT ;  /* 0x000000ff04ff7812 */ /* 0x000fda000782c0ff */
[----:B------:R-:W-:Y:S05]  /*7b30*/  @P1 BRA `(.L_x_160) ;  /* 0xfffffff400501947 */ /* 0x000fea000383ffff */
[----:B------:R-:W-:Y:S05]  /*7b40*/  BSYNC B0 ;  /* 0x0000000000007941 */ /* 0x000fea0003800000 */
.L_x_148:
[----:B------:R-:W-:-:S03]  /*7b50*/  UMOV UR4, 0xffffffff ;  /* 0xffffffff00047882 */ /* 0x000fc60000000000 */
[----:B------:R-:W-:Y:S05]  /*7b60*/  BRA.DIV UR4, `(.L_x_161) ;  /* 0x0000000a04647947 */ /* 0x000fea000b800000 */
[----:B------:R-:W-:-:S13]  /*7b70*/  ELECT P6, URZ, PT ;  /* 0x00000000003f782f */ /* 0x000fda00038c0000 */
.L_x_186:
[----:B------:R-:W-:Y:S05]  /*7b80*/  @!P6 BRA `(.L_x_9) ;  /* 0x0000000000ece947 */ /* 0x000fea0003800000 */
[----:B------:R-:W-:-:S04]  /*7b90*/  LOP3.LUT R22, R22, 0x2, RZ, 0xfc, !PT ;  /* 0x0000000216167812 */ /* 0x000fc800078efcff */
[----:B------:R-:W-:-:S13]  /*7ba0*/  ISETP.NE.AND P0, PT, R22, 0x3, PT ;  /* 0x000000031600780c */ /* 0x000fda0003f05270 */
[----:B------:R-:W-:Y:S05]  /*7bb0*/  @!P0 BRA `(.L_x_162) ;  /* 0x0000000000048947 */ /* 0x000fea0003800000 */
[----:B------:R-:W-:Y:S01]  /*7bc0*/  BPT.TRAP 0x1 ;  /* 0x000000040000795c */ /* 0x000fe20000300000 */
.L_x_162:
[----:B------:R-:W1:Y:S01]  /*7bd0*/  S2R R3, SR_CgaCtaId ;  /* 0x0000000000037919 */ /* 0x000e620000008800 */
[----:B------:R-:W-:-:S04]  /*7be0*/  MOV R2, 0x400 ;  /* 0x0000040000027802 */ /* 0x000fc80000000f00 */
[----:B-1----:R-:W-:Y:S02]  /*7bf0*/  LEA R3, R3, R2, 0x18 ;  /* 0x0000000203037211 */ /* 0x002fe400078ec0ff */
[----:B------:R-:W-:-:S03]  /*7c00*/  SHF.L.U32 R2, R0, 0x1f, RZ ;  /* 0x0000001f00027819 */ /* 0x000fc600000006ff */
[----:B------:R-:W-:-:S04]  /*7c10*/  VIADD R3, R3, 0x30 ;  /* 0x0000003003037836 */ /* 0x000fc80000000000 */
[C---:B------:R-:W-:Y:S02]  /*7c20*/  IMAD R7, R12.reuse, 0x8, R3 ;  /* 0x000000080c077824 */ /* 0x040fe400078e0203 */
[----:B------:R-:W-:Y:S02]  /*7c30*/  VIADD R12, R12, 0x1 ;  /* 0x000000010c0c7836 */ /* 0x000fe40000000000 */
[----:B------:R-:W1:Y:S03]  /*7c40*/  SYNCS.PHASECHK.TRANS64.TRYWAIT P0, [R7+URZ], R2 ;  /* 0x00000002070075a7 */ /* 0x000e66000800017f */
[----:B------:R-:W-:-:S04]  /*7c50*/  ISETP.NE.AND P1, PT, R12, 0x6, PT ;  /* 0x000000060c00780c */ /* 0x000fc80003f25270 */
[----:B------:R-:W-:Y:S02]  /*7c60*/  SEL R5, RZ, 0x1, P1 ;  /* 0x00000001ff057807 */ /* 0x000fe40000800000 */
[----:B------:R-:W-:Y:S02]  /*7c70*/  SEL R12, R12, RZ, P1 ;  /* 0x000000ff0c0c7207 */ /* 0x000fe40000800000 */
[----:B------:R-:W-:-:S03]  /*7c80*/  LOP3.LUT R5, R0, R5, RZ, 0x3c, !PT ;  /* 0x0000000500057212 */ /* 0x000fc600078e3cff */
[----:B------:R-:W-:Y:S01]  /*7c90*/  IMAD R9, R12, 0x8, R3 ;  /* 0x000000080c097824 */ /* 0x000fe200078e0203 */
[----:B------:R-:W-:Y:S01]  /*7ca0*/  SHF.L.U32 R4, R5, 0x1f, RZ ;  /* 0x0000001f05047819 */ /* 0x000fe200000006ff */
[----:B-1----:R-:W-:Y:S06]  /*7cb0*/  @!P0 BRA `(.L_x_163) ;  /* 0x0000000800308947 */ /* 0x002fec0003800000 */
.L_x_187:
[----:B------:R-:W2:Y:S01]  /*7cc0*/  SYNCS.PHASECHK.TRANS64.TRYWAIT P0, [R9+URZ], R4 ;  /* 0x00000004090075a7 */ /* 0x000ea2000800017f */
[----:B------:R-:W-:-:S05]  /*7cd0*/  VIADD R0, R12, 0x1 ;  /* 0x000000010c007836 */ /* 0x000fca0000000000 */
[----:B------:R-:W-:-:S04]  /*7ce0*/  ISETP.NE.AND P1, PT, R0, 0x6, PT ;  /* 0x000000060000780c */ /* 0x000fc80003f25270 */
[----:B-1----:R-:W-:Y:S02]  /*7cf0*/  SEL R2, RZ, 0x1, P1 ;  /* 0x00000001ff027807 */ /* 0x002fe40000800000 */
[----:B------:R-:W-:Y:S02]  /*7d00*/  SEL R0, R0, RZ, P1 ;  /* 0x000000ff00007207 */ /* 0x000fe40000800000 */
[----:B------:R-:W-:-:S03]  /*7d10*/  LOP3.LUT R7, R5, R2, RZ, 0x3c, !PT ;  /* 0x0000000205077212 */ /* 0x000fc600078e3cff */
[----:B------:R-:W-:Y:S01]  /*7d20*/  IMAD R6, R0, 0x8, R3 ;  /* 0x0000000800067824 */ /* 0x000fe200078e0203 */
[----:B------:R-:W-:Y:S01]  /*7d30*/  SHF.L.U32 R5, R7, 0x1f, RZ ;  /* 0x0000001f07057819 */ /* 0x000fe200000006ff */
[----:B--2---:R-:W-:Y:S06]  /*7d40*/  @!P0 BRA `(.L_x_164) ;  /* 0x0000000800208947 */ /* 0x004fec0003800000 */
.L_x_188:
[----:B------:R-:W2:Y:S01]  /*7d50*/  SYNCS.PHASECHK.TRANS64.TRYWAIT P0, [R6+URZ], R5 ;  /* 0x00000005060075a7 */ /* 0x000ea2000800017f */
[----:B------:R-:W-:-:S04]  /*7d60*/  IADD3 R0, R0, 0x1, RZ ;  /* 0x0000000100007810 */ /* 0x000fc80007ffe0ff */
[----:B------:R-:W-:-:S04]  /*7d70*/  ISETP.NE.AND P1, PT, R0, 0x6, PT ;  /* 0x000000060000780c */ /* 0x000fc80003f25270 */
[----:B------:R-:W-:Y:S02]  /*7d80*/  SEL R2, RZ, 0x1, P1 ;  /* 0x00000001ff027807 */ /* 0x000fe40000800000 */
[----:B------:R-:W-:Y:S02]  /*7d90*/  SEL R0, R0, RZ, P1 ;  /* 0x000000ff00007207 */ /* 0x000fe40000800000 */
[----:B------:R-:W-:-:S03]  /*7da0*/  LOP3.LUT R7, R7, R2, RZ, 0x3c, !PT ;  /* 0x0000000207077212 */ /* 0x000fc600078e3cff */
[----:B-1----:R-:W-:Y:S01]  /*7db0*/  IMAD R9, R0, 0x8, R3 ;  /* 0x0000000800097824 */ /* 0x002fe200078e0203 */
[----:B------:R-:W-:Y:S01]  /*7dc0*/  SHF.L.U32 R4, R7, 0x1f, RZ ;  /* 0x0000001f07047819 */ /* 0x000fe200000006ff */
[----:B--2---:R-:W-:Y:S06]  /*7dd0*/  @!P0 BRA `(.L_x_165) ;  /* 0x0000000800108947 */ /* 0x004fec0003800000 */
.L_x_189:
[----:B------:R-:W2:Y:S01]  /*7de0*/  SYNCS.PHASECHK.TRANS64.TRYWAIT P0, [R9+URZ], R4 ;  /* 0x00000004090075a7 */ /* 0x000ea2000800017f */
[----:B------:R-:W-:-:S05]  /*7df0*/  VIADD R0, R0, 0x1 ;  /* 0x0000000100007836 */ /* 0x000fca0000000000 */
[----:B------:R-:W-:-:S04]  /*7e00*/  ISETP.NE.AND P1, PT, R0, 0x6, PT ;  /* 0x000000060000780c */ /* 0x000fc80003f25270 */
[----:B------:R-:W-:Y:S02]  /*7e10*/  SEL R2, RZ, 0x1, P1 ;  /* 0x00000001ff027807 */ /* 0x000fe40000800000 */
[----:B------:R-:W-:Y:S02]  /*7e20*/  SEL R0, R0, RZ, P1 ;  /* 0x000000ff00007207 */ /* 0x000fe40000800000 */
[----:B------:R-:W-:-:S03]  /*7e30*/  LOP3.LUT R7, R7, R2, RZ, 0x3c, !PT ;  /* 0x0000000207077212 */ /* 0x000fc600078e3cff */
[----:B-1----:R-:W-:Y:S01]  /*7e40*/  IMAD R6, R0, 0x8, R3 ;  /* 0x0000000800067824 */ /* 0x002fe200078e0203 */
[----:B------:R-:W-:Y:S01]  /*7e50*/  SHF.L.U32 R5, R7, 0x1f, RZ ;  /* 0x0000001f07057819 */ /* 0x000fe200000006ff */
[----:B--2---:R-:W-:Y:S06]  /*7e60*/  @!P0 BRA `(.L_x_166) ;  /* 0x0000000800008947 */ /* 0x004fec0003800000 */
.L_x_190:
[----:B------:R-:W2:Y:S01]  /*7e70*/  SYNCS.PHASECHK.TRANS64.TRYWAIT P0, [R6+URZ], R5 ;  /* 0x00000005060075a7 */ /* 0x000ea2000800017f */
[----:B------:R-:W-:-:S05]  /*7e80*/  VIADD R0, R0, 0x1 ;  /* 0x0000000100007836 */ /* 0x000fca0000000000 */
[----:B------:R-:W-:-:S04]  /*7e90*/  ISETP.NE.AND P1, PT, R0, 0x6, PT ;  /* 0x000000060000780c */ /* 0x000fc80003f25270 */
[----:B------:R-:W-:Y:S02]  /*7ea0*/  SEL R2, RZ, 0x1, P1 ;  /* 0x00000001ff027807 */ /* 0x000fe40000800000 */
[----:B------:R-:W-:Y:S02]  /*7eb0*/  SEL R0, R0, RZ, P1 ;  /* 0x000000ff00007207 */ /* 0x000fe40000800000 */
[----:B------:R-:W-:Y:S01]  /*7ec0*/  LOP3.LUT R2, R7, R2, RZ, 0x3c, !PT ;  /* 0x0000000207027212 */ /* 0x000fe200078e3cff */
[----:B--2---:R-:W-:Y:S06]  /*7ed0*/  @!P0 BRA `(.L_x_167) ;  /* 0x0000000400f88947 */ /* 0x004fec0003800000 */
.L_x_191:
[----:B------:R-:W-:Y:S01]  /*7ee0*/  IMAD R3, R0, 0x8, R3 ;  /* 0x0000000800037824 */ /* 0x000fe200078e0203 */
[----:B------:R-:W-:-:S07]  /*7ef0*/  SHF.L.U32 R0, R2, 0x1f, RZ ;  /* 0x0000001f02007819 */ /* 0x000fce00000006ff */
.L_x_168:
[----:B---3--:R3:W4:Y:S02]  /*7f00*/  SYNCS.PHASECHK.TRANS64.TRYWAIT P0, [R3+URZ], R0 ;  /* 0x00000000030075a7 */ /* 0x008724000800017f */
[----:B----4-:R-:W-:Y:S05]  /*7f10*/  @!P0 NANOSLEEP.SYNCS 0x989680 ;  /* 0x009896800000895d */ /* 0x010fea0003900000 */
[----:B------:R-:W4:Y:S02]  /*7f20*/  @!P0 SYNCS.PHASECHK.TRANS64 P0, [R3+URZ], R0 ;  /* 0x00000000030085a7 */ /* 0x000f24000800007f */
[----:B----4-:R-:W-:Y:S05]  /*7f30*/  @!P0 BRA `(.L_x_168) ;  /* 0xfffffffc00f08947 */ /* 0x010fea000383ffff */
.L_x_9:
[----:B------:R-:W-:Y:S05]  /*7f40*/  BSYNC B6 ;  /* 0x0000000000067941 */ /* 0x000fea0003800000 */
.L_x_7:
[----:B------:R-:W-:Y:S05]  /*7f50*/  EXIT ;  /* 0x000000000000794d */ /* 0x000fea0003800000 */
.L_x_22:
[----:B--2---:R2:W3:Y:S02]  /*7f60*/  SYNCS.PHASECHK.TRANS64.TRYWAIT P1, [R3+URZ], R0 ;  /* 0x00000000030075a7 */ /* 0x0044e4000802017f */
[----:B---3--:R-:W-:Y:S05]  /*7f70*/  @!P1 NANOSLEEP.SYNCS 0x989680 ;  /* 0x009896800000995d */ /* 0x008fea0003900000 */
[----:B------:R-:W3:Y:S02]  /*7f80*/  @!P1 SYNCS.PHASECHK.TRANS64 P1, [R3+URZ], R0 ;  /* 0x00000000030095a7 */ /* 0x000ee4000802007f */
[----:B---3--:R-:W-:Y:S05]  /*7f90*/  @!P1 BRA `(.L_x_22) ;  /* 0xfffffffc00f09947 */ /* 0x008fea000383ffff */
[----:B------:R-:W-:Y:S05]  /*7fa0*/  BRA `(.L_x_21) ;  /* 0xffffff9800287947 */ /* 0x000fea000383ffff */
.L_x_27:
[----:B--2---:R-:W-:-:S04]  /*7fb0*/  IMAD.U32 R4, RZ, RZ, UR4 ;  /* 0x00000004ff047e24 */ /* 0x004fc8000f8e00ff */
[----:B------:R2:W3:Y:S03]  /*7fc0*/  SYNCS.PHASECHK.TRANS64.TRYWAIT P1, [R4+URZ], R3 ;  /* 0x00000003040075a7 */ /* 0x0004e6000802017f */
[----:B---3--:R-:W-:Y:S05]  /*7fd0*/  @!P1 NANOSLEEP.SYNCS 0x989680 ;  /* 0x009896800000995d */ /* 0x008fea0003900000 */
[----:B------:R-:W3:Y:S02]  /*7fe0*/  @!P1 SYNCS.PHASECHK.TRANS64 P1, [R4+URZ], R3 ;  /* 0x00000003040095a7 */ /* 0x000ee4000802007f */
[----:B---3--:R-:W-:Y:S05]  /*7ff0*/  @!P1 BRA `(.L_x_27) ;  /* 0xfffffffc00ec9947 */ /* 0x008fea000383ffff */
[----:B------:R-:W-:Y:S05]  /*8000*/  BRA `(.L_x_26) ;  /* 0xffffff9800f87947 */ /* 0x000fea000383ffff */
.L_x_51:
[----:B-1----:R-:W-:-:S04]  /*8010*/  IMAD.U32 R4, RZ, RZ, UR50 ;  /* 0x00000032ff047e24 */ /* 0x002fc8000f8e00ff */
[----:B------:R1:W2:Y:S03]  /*8020*/  SYNCS.PHASECHK.TRANS64.TRYWAIT P2, [R4+URZ+0x60], R5 ;  /* 0x00006005040075a7 */ /* 0x0002a6000804017f */
[----:B--2---:R-:W-:Y:S05]  /*8030*/  @!P2 NANOSLEEP.SYNCS 0x989680 ;  /* 0x009896800000a95d */ /* 0x004fea0003900000 */
[----:B------:R-:W2:Y:S02]  /*8040*/  @!P2 SYNCS.PHASECHK.TRANS64 P2, [R4+URZ+0x60], R5 ;  /* 0x000060050400a5a7 */ /* 0x000ea4000804007f */
[----:B--2---:R-:W-:Y:S05]  /*8050*/  @!P2 BRA `(.L_x_51) ;  /* 0xfffffffc00eca947 */ /* 0x004fea000383ffff */
[----:B------:R-:W-:Y:S05]  /*8060*/  BRA `(.L_x_169) ;  /* 0xffffffac00147947 */ /* 0x000fea000383ffff */
.L_x_62:
[----:B-1----:R1:W2:Y:S02]  /*8070*/  SYNCS.PHASECHK.TRANS64.TRYWAIT P3, [R4+URZ+0x60], R5 ;  /* 0x00006005040075a7 */ /* 0x0022a4000806017f */
[----:B--2---:R-:W-:Y:S05]  /*8080*/  @!P3 NANOSLEEP.SYNCS 0x989680 ;  /* 0x009896800000b95d */ /* 0x004fea0003900000 */
[----:B------:R-:W2:Y:S02]  /*8090*/  @!P3 SYNCS.PHASECHK.TRANS64 P3, [R4+URZ+0x60], R5 ;  /* 0x000060050400b5a7 */ /* 0x000ea4000806007f */
[----:B--2---:R-:W-:Y:S05]  /*80a0*/  @!P3 BRA `(.L_x_62) ;  /* 0xfffffffc00f0b947 */ /* 0x004fea000383ffff */
[----:B------:R-:W-:Y:S05]  /*80b0*/  BRA `(.L_x_170) ;  /* 0xffffffb400207947 */ /* 0x000fea000383ffff */
.L_x_73:
[----:B-1----:R1:W2:Y:S02]  /*80c0*/  SYNCS.PHASECHK.TRANS64.TRYWAIT P3, [R4+URZ+0x60], R5 ;  /* 0x00006005040075a7 */ /* 0x0022a4000806017f */
[----:B--2---:R-:W-:Y:S05]  /*80d0*/  @!P3 NANOSLEEP.SYNCS 0x989680 ;  /* 0x009896800000b95d */ /* 0x004fea0003900000 */
[----:B------:R-:W2:Y:S02]  /*80e0*/  @!P3 SYNCS.PHASECHK.TRANS64 P3, [R4+URZ+0x60], R5 ;  /* 0x000060050400b5a7 */ /* 0x000ea4000806007f */
[----:B--2---:R-:W-:Y:S05]  /*80f0*/  @!P3 BRA `(.L_x_73) ;  /* 0xfffffffc00f0b947 */ /* 0x004fea000383ffff */
[----:B------:R-:W-:Y:S05]  /*8100*/  BRA `(.L_x_171) ;  /* 0xffffffbc001c7947 */ /* 0x000fea000383ffff */
.L_x_84:
[----:B-1----:R1:W2:Y:S02]  /*8110*/  SYNCS.PHASECHK.TRANS64.TRYWAIT P3, [R5+URZ+0x60], R4 ;  /* 0x00006004050075a7 */ /* 0x0022a4000806017f */
[----:B--2---:R-:W-:Y:S05]  /*8120*/  @!P3 NANOSLEEP.SYNCS 0x989680 ;  /* 0x009896800000b95d */ /* 0x004fea0003900000 */
[----:B------:R-:W2:Y:S02]  /*8130*/  @!P3 SYNCS.PHASECHK.TRANS64 P3, [R5+URZ+0x60], R4 ;  /* 0x000060040500b5a7 */ /* 0x000ea4000806007f */
[----:B--2---:R-:W-:Y:S05]  /*8140*/  @!P3 BRA `(.L_x_84) ;  /* 0xfffffffc00f0b947 */ /* 0x004fea000383ffff */
[----:B------:R-:W-:Y:S05]  /*8150*/  BRA `(.L_x_172) ;  /* 0xffffffc4000c7947 */ /* 0x000fea000383ffff */
.L_x_104:
[----:B-1----:R-:W-:-:S04]  /*8160*/  MOV R3, UR4 ;  /* 0x0000000400037c02 */ /* 0x002fc80008000f00 */
[----:B------:R1:W2:Y:S03]  /*8170*/  SYNCS.PHASECHK.TRANS64.TRYWAIT P0, [R3+URZ+0xa8], R0 ;  /* 0x0000a800030075a7 */ /* 0x0002a6000800017f */
[----:B--2---:R-:W-:Y:S05]  /*8180*/  @!P0 NANOSLEEP.SYNCS 0x989680 ;  /* 0x009896800000895d */ /* 0x004fea0003900000 */
[----:B------:R-:W2:Y:S02]  /*8190*/  @!P0 SYNCS.PHASECHK.TRANS64 P0, [R3+URZ+0xa8], R0 ;  /* 0x0000a800030085a7 */ /* 0x000ea4000800007f */
[----:B--2---:R-:W-:Y:S05]  /*81a0*/  @!P0 BRA `(.L_x_104) ;  /* 0xfffffffc00ec8947 */ /* 0x004fea000383ffff */
[----:B------:R-:W-:Y:S05]  /*81b0*/  BRA `(.L_x_103) ;  /* 0xffffffd800c87947 */ /* 0x000fea000383ffff */
.L_x_113:
[----:B-1----:R-:W-:-:S04]  /*81c0*/  IMAD.U32 R5, RZ, RZ, UR4 ;  /* 0x00000004ff057e24 */ /* 0x002fc8000f8e00ff */
[----:B------:R1:W2:Y:S03]  /*81d0*/  SYNCS.PHASECHK.TRANS64.TRYWAIT P1, [R5+URZ+0x80], R4 ;  /* 0x00008004050075a7 */ /* 0x0002a6000802017f */
[----:B--2---:R-:W-:Y:S05]  /*81e0*/  @!P1 NANOSLEEP.SYNCS 0x989680 ;  /* 0x009896800000995d */ /* 0x004fea0003900000 */
[----:B------:R-:W2:Y:S02]  /*81f0*/  @!P1 SYNCS.PHASECHK.TRANS64 P1, [R5+URZ+0x80], R4 ;  /* 0x00008004050095a7 */ /* 0x000ea4000802007f */
[----:B--2---:R-:W-:Y:S05]  /*8200*/  @!P1 BRA `(.L_x_113) ;  /* 0xfffffffc00ec9947 */ /* 0x004fea000383ffff */
[----:B------:R-:W-:Y:S05]  /*8210*/  BRA `(.L_x_173) ;  /* 0xffffffdc00b07947 */ /* 0x000fea000383ffff */
.L_x_119:
[----:B-12---:R-:W-:-:S04]  /*8220*/  IMAD.U32 R5, RZ, RZ, UR4 ;  /* 0x00000004ff057e24 */ /* 0x006fc8000f8e00ff */
[----:B------:R1:W2:Y:S03]  /*8230*/  SYNCS.PHASECHK.TRANS64.TRYWAIT P1, [R5+URZ+0x88], R4 ;  /* 0x00008804050075a7 */ /* 0x0002a6000802017f */
[----:B--2---:R-:W-:Y:S05]  /*8240*/  @!P1 NANOSLEEP.SYNCS 0x989680 ;  /* 0x009896800000995d */ /* 0x004fea0003900000 */
[----:B------:R-:W2:Y:S02]  /*8250*/  @!P1 SYNCS.PHASECHK.TRANS64 P1, [R5+URZ+0x88], R4 ;  /* 0x00008804050095a7 */ /* 0x000ea4000802007f */
[----:B--2---:R-:W-:Y:S05]  /*8260*/  @!P1 BRA `(.L_x_119) ;  /* 0xfffffffc00ec9947 */ /* 0x004fea000383ffff */
[----:B------:R-:W-:Y:S05]  /*8270*/  BRA `(.L_x_174) ;  /* 0xffffffdc00f87947 */ /* 0x000fea000383ffff */
.L_x_125:
[----:B-123--:R-:W-:-:S04]  /*8280*/  IMAD.U32 R5, RZ, RZ, UR4 ;  /* 0x00000004ff057e24 */ /* 0x00efc8000f8e00ff */
[----:B------:R1:W2:Y:S03]  /*8290*/  SYNCS.PHASECHK.TRANS64.TRYWAIT P1, [R5+URZ+0x90], R4 ;  /* 0x00009004050075a7 */ /* 0x0002a6000802017f */
[----:B--2---:R-:W-:Y:S05]  /*82a0*/  @!P1 NANOSLEEP.SYNCS 0x989680 ;  /* 0x009896800000995d */ /* 0x004fea0003900000 */
[----:B------:R-:W2:Y:S02]  /*82b0*/  @!P1 SYNCS.PHASECHK.TRANS64 P1, [R5+URZ+0x90], R4 ;  /* 0x00009004050095a7 */ /* 0x000ea4000802007f */
[----:B--2---:R-:W-:Y:S05]  /*82c0*/  @!P1 BRA `(.L_x_125) ;  /* 0xfffffffc00ec9947 */ /* 0x004fea000383ffff */
[----:B------:R-:W-:Y:S05]  /*82d0*/  BRA `(.L_x_175) ;  /* 0xffffffe000487947 */ /* 0x000fea000383ffff */
.L_x_131:
[----:B-1234-:R-:W-:-:S04]  /*82e0*/  IMAD.U32 R5, RZ, RZ, UR4 ;  /* 0x00000004ff057e24 */ /* 0x01efc8000f8e00ff */
[----:B------:R1:W2:Y:S03]  /*82f0*/  SYNCS.PHASECHK.TRANS64.TRYWAIT P1, [R5+URZ+0x98], R4 ;  /* 0x00009804050075a7 */ /* 0x0002a6000802017f */
[----:B--2---:R-:W-:Y:S05]  /*8300*/  @!P1 NANOSLEEP.SYNCS 0x989680 ;  /* 0x009896800000995d */ /* 0x004fea0003900000 */
[----:B------:R-:W2:Y:S02]  /*8310*/  @!P1 SYNCS.PHASECHK.TRANS64 P1, [R5+URZ+0x98], R4 ;  /* 0x00009804050095a7 */ /* 0x000ea4000802007f */
[----:B--2---:R-:W-:Y:S05]  /*8320*/  @!P1 BRA `(.L_x_131) ;  /* 0xfffffffc00ec9947 */ /* 0x004fea000383ffff */
[----:B------:R-:W-:Y:S05]  /*8330*/  BRA `(.L_x_176) ;  /* 0xffffffe000987947 */ /* 0x000fea000383ffff */
.L_x_141:
[----:B-1----:R1:W2:Y:S02]  /*8340*/  SYNCS.PHASECHK.TRANS64.TRYWAIT P0, [R3+URZ+0x80], R2 ;  /* 0x00008002030075a7 */ /* 0x0022a4000800017f */
[----:B--2---:R-:W-:Y:S05]  /*8350*/  @!P0 NANOSLEEP.SYNCS 0x989680 ;  /* 0x009896800000895d */ /* 0x004fea0003900000 */
[----:B------:R-:W2:Y:S02]  /*8360*/  @!P0 SYNCS.PHASECHK.TRANS64 P0, [R3+URZ+0x80], R2 ;  /* 0x00008002030085a7 */ /* 0x000ea4000800007f */
[----:B--2---:R-:W-:Y:S05]  /*8370*/  @!P0 BRA `(.L_x_141) ;  /* 0xfffffffc00f08947 */ /* 0x004fea000383ffff */
[----:B------:R-:W-:Y:S05]  /*8380*/  BRA `(.L_x_177) ;  /* 0xffffffe800947947 */ /* 0x000fea000383ffff */
.L_x_143:
[----:B--2---:R2:W1:Y:S02]  /*8390*/  SYNCS.PHASECHK.TRANS64.TRYWAIT P0, [R3+URZ+0x88], R2 ;  /* 0x00008802030075a7 */ /* 0x004464000800017f */
[----:B-1----:R-:W-:Y:S05]  /*83a0*/  @!P0 NANOSLEEP.SYNCS 0x989680 ;  /* 0x009896800000895d */ /* 0x002fea0003900000 */
[----:B------:R-:W1:Y:S02]  /*83b0*/  @!P0 SYNCS.PHASECHK.TRANS64 P0, [R3+URZ+0x88], R2 ;  /* 0x00008802030085a7 */ /* 0x000e64000800007f */
[----:B-1----:R-:W-:Y:S05]  /*83c0*/  @!P0 BRA `(.L_x_143) ;  /* 0xfffffffc00f08947 */ /* 0x002fea000383ffff */
[----:B------:R-:W-:Y:S05]  /*83d0*/  BRA `(.L_x_178) ;  /* 0xffffffe800907947 */ /* 0x000fea000383ffff */
.L_x_145:
[----:B------:R1:W1:Y:S02]  /*83e0*/  SYNCS.PHASECHK.TRANS64.TRYWAIT P0, [R3+URZ+0x90], R2 ;  /* 0x00009002030075a7 */ /* 0x000264000800017f */
[----:B-1----:R-:W-:Y:S05]  /*83f0*/  @!P0 NANOSLEEP.SYNCS 0x989680 ;  /* 0x009896800000895d */ /* 0x002fea0003900000 */
[----:B------:R-:W1:Y:S02]  /*8400*/  @!P0 SYNCS.PHASECHK.TRANS64 P0, [R3+URZ+0x90], R2 ;  /* 0x00009002030085a7 */ /* 0x000e64000800007f */
[----:B-1----:R-:W-:Y:S05]  /*8410*/  @!P0 BRA `(.L_x_145) ;  /* 0xfffffffc00f08947 */ /* 0x002fea000383ffff */
[----:B------:R-:W-:Y:S05]  /*8420*/  BRA `(.L_x_179) ;  /* 0xffffffe8008c7947 */ /* 0x000fea000383ffff */
.L_x_149:
[----:B------:R-:W-:Y:S01]  /*8430*/  BSSY B1, `(.L_x_180) ;  /* 0x0000006000017945 */ /* 0x000fe20003800000 */
[----:B------:R-:W-:-:S07]  /*8440*/  IMAD.MOV.U32 R15, RZ, RZ, -0x1 ;  /* 0xffffffffff0f7424 */ /* 0x000fce00078e00ff */
[----:B------:R-:W-:Y:S05]  /*8450*/  WARPSYNC.COLLECTIVE R15, `(.L_x_181) ;  /* 0x000000000f0c7348 */ /* 0x000fea0003c00000 */
[----:B------:R-:W-:Y:S02]  /*8460*/  ELECT P6, UR62, PT ;  /* 0x00000000003e782f */ /* 0x000fe400038c0000 */
[----:B------:R-:W-:Y:S01]  /*8470*/  MOV R14, UR62 ;  /* 0x0000003e000e7c02 */ /* 0x000fe20008000f00 */
[----:B------:R-:W-:Y:S10]  /*8480*/  ENDCOLLECTIVE ;  /* 0x000000000000791b */ /* 0x000ff40003800000 */
.L_x_181:
[----:B------:R-:W-:Y:S05]  /*8490*/  BSYNC B1 ;  /* 0x0000000000017941 */ /* 0x000fea0003800000 */
.L_x_180:
[----:B------:R-:W-:Y:S05]  /*84a0*/  BRA `(.L_x_182) ;  /* 0xffffffec00007947 */ /* 0x000fea000383ffff */
.L_x_152:
[----:B--2---:R2:W3:Y:S02]  /*84b0*/  SYNCS.PHASECHK.TRANS64.TRYWAIT P1, [R15+URZ+0x30], R8 ;  /* 0x000030080f0075a7 */ /* 0x0044e4000802017f */
[----:B---3--:R-:W-:Y:S05]  /*84c0*/  @!P1 NANOSLEEP.SYNCS 0x989680 ;  /* 0x009896800000995d */ /* 0x008fea0003900000 */
[----:B------:R-:W3:Y:S02]  /*84d0*/  @!P1 SYNCS.PHASECHK.TRANS64 P1, [R15+URZ+0x30], R8 ;  /* 0x000030080f0095a7 */ /* 0x000ee4000802007f */
[----:B---3--:R-:W-:Y:S05]  /*84e0*/  @!P1 BRA `(.L_x_152) ;  /* 0xfffffffc00f09947 */ /* 0x008fea000383ffff */
[----:B------:R-:W-:Y:S05]  /*84f0*/  BRA `(.L_x_183) ;  /* 0xffffffec00347947 */ /* 0x000fea000383ffff */
.L_x_161:
[----:B------:R-:W-:Y:S01]  /*8500*/  BSSY B0, `(.L_x_184) ;  /* 0x0000006000007945 */ /* 0x000fe20003800000 */
[----:B------:R-:W-:-:S07]  /*8510*/  IMAD.MOV.U32 R15, RZ, RZ, -0x1 ;  /* 0xffffffffff0f7424 */ /* 0x000fce00078e00ff */
[----:B------:R-:W-:Y:S05]  /*8520*/  WARPSYNC.COLLECTIVE R15, `(.L_x_185) ;  /* 0x000000000f0c7348 */ /* 0x000fea0003c00000 */
[----:B------:R-:W-:Y:S02]  /*8530*/  ELECT P6, UR62, PT ;  /* 0x00000000003e782f */ /* 0x000fe400038c0000 */
[----:B------:R-:W-:Y:S01]  /*8540*/  MOV R14, UR62 ;  /* 0x0000003e000e7c02 */ /* 0x000fe20008000f00 */
[----:B------:R-:W-:Y:S10]  /*8550*/  ENDCOLLECTIVE ;  /* 0x000000000000791b */ /* 0x000ff40003800000 */
.L_x_185:
[----:B------:R-:W-:Y:S05]  /*8560*/  BSYNC B0 ;  /* 0x0000000000007941 */ /* 0x000fea0003800000 */
.L_x_184:
[----:B------:R-:W-:Y:S05]  /*8570*/  BRA `(.L_x_186) ;  /* 0xfffffff400807947 */ /* 0x000fea000383ffff */
.L_x_163:
[----:B-1----:R1:W2:Y:S02]  /*8580*/  SYNCS.PHASECHK.TRANS64.TRYWAIT P0, [R7+URZ], R2 ;  /* 0x00000002070075a7 */ /* 0x0022a4000800017f */
[----:B--2---:R-:W-:Y:S05]  /*8590*/  @!P0 NANOSLEEP.SYNCS 0x989680 ;  /* 0x009896800000895d */ /* 0x004fea0003900000 */
[----:B------:R-:W2:Y:S02]  /*85a0*/  @!P0 SYNCS.PHASECHK.TRANS64 P0, [R7+URZ], R2 ;  /* 0x00000002070085a7 */ /* 0x000ea4000800007f */
[----:B--2---:R-:W-:Y:S05]  /*85b0*/  @!P0 BRA `(.L_x_163) ;  /* 0xfffffffc00f08947 */ /* 0x004fea000383ffff */
[----:B------:R-:W-:Y:S05]  /*85c0*/  BRA `(.L_x_187) ;  /* 0xfffffff400bc7947 */ /* 0x000fea000383ffff */
.L_x_164:
[----:B-1----:R1:W2:Y:S02]  /*85d0*/  SYNCS.PHASECHK.TRANS64.TRYWAIT P0, [R9+URZ], R4 ;  /* 0x00000004090075a7 */ /* 0x0022a4000800017f */
[----:B--2---:R-:W-:Y:S05]  /*85e0*/  @!P0 NANOSLEEP.SYNCS 0x989680 ;  /* 0x009896800000895d */ /* 0x004fea0003900000 */
[----:B------:R-:W2:Y:S02]  /*85f0*/  @!P0 SYNCS.PHASECHK.TRANS64 P0, [R9+URZ], R4 ;  /* 0x00000004090085a7 */ /* 0x000ea4000800007f */
[----:B--2---:R-:W-:Y:S05]  /*8600*/  @!P0 BRA `(.L_x_164) ;  /* 0xfffffffc00f08947 */ /* 0x004fea000383ffff */
[----:B------:R-:W-:Y:S05]  /*8610*/  BRA `(.L_x_188) ;  /* 0xfffffff400cc7947 */ /* 0x000fea000383ffff */
.L_x_165:
[----:B-1----:R1:W2:Y:S02]  /*8620*/  SYNCS.PHASECHK.TRANS64.TRYWAIT P0, [R6+URZ], R5 ;  /* 0x00000005060075a7 */ /* 0x0022a4000800017f */
[----:B--2---:R-:W-:Y:S05]  /*8630*/  @!P0 NANOSLEEP.SYNCS 0x989680 ;  /* 0x009896800000895d */ /* 0x004fea0003900000 */
[----:B------:R-:W2:Y:S02]  /*8640*/  @!P0 SYNCS.PHASECHK.TRANS64 P0, [R6+URZ], R5 ;  /* 0x00000005060085a7 */ /* 0x000ea4000800007f */
[----:B--2---:R-:W-:Y:S05]  /*8650*/  @!P0 BRA `(.L_x_165) ;  /* 0xfffffffc00f08947 */ /* 0x004fea000383ffff */
[----:B------:R-:W-:Y:S05]  /*8660*/  BRA `(.L_x_189) ;  /* 0xfffffff400dc7947 */ /* 0x000fea000383ffff */
.L_x_166:
[----:B-1----:R1:W2:Y:S02]  /*8670*/  SYNCS.PHASECHK.TRANS64.TRYWAIT P0, [R9+URZ], R4 ;  /* 0x00000004090075a7 */ /* 0x0022a4000800017f */
[----:B--2---:R-:W-:Y:S05]  /*8680*/  @!P0 NANOSLEEP.SYNCS 0x989680 ;  /* 0x009896800000895d */ /* 0x004fea0003900000 */
[----:B------:R-:W2:Y:S02]  /*8690*/  @!P0 SYNCS.PHASECHK.TRANS64 P0, [R9+URZ], R4 ;  /* 0x00000004090085a7 */ /* 0x000ea4000800007f */
[----:B--2---:R-:W-:Y:S05]  /*86a0*/  @!P0 BRA `(.L_x_166) ;  /* 0xfffffffc00f08947 */ /* 0x004fea000383ffff */
[----:B------:R-:W-:Y:S05]  /*86b0*/  BRA `(.L_x_190) ;  /* 0xfffffff400ec7947 */ /* 0x000fea000383ffff */
.L_x_167:
[----:B--2---:R2:W3:Y:S02]  /*86c0*/  SYNCS.PHASECHK.TRANS64.TRYWAIT P0, [R6+URZ], R5 ;  /* 0x00000005060075a7 */ /* 0x0044e4000800017f */
[----:B---3--:R-:W-:Y:S05]  /*86d0*/  @!P0 NANOSLEEP.SYNCS 0x989680 ;  /* 0x009896800000895d */ /* 0x008fea0003900000 */
[----:B------:R-:W3:Y:S02]  /*86e0*/  @!P0 SYNCS.PHASECHK.TRANS64 P0, [R6+URZ], R5 ;  /* 0x00000005060085a7 */ /* 0x000ee4000800007f */
[----:B---3--:R-:W-:Y:S05]  /*86f0*/  @!P0 BRA `(.L_x_167) ;  /* 0xfffffffc00f08947 */ /* 0x008fea000383ffff */
[----:B------:R-:W-:Y:S05]  /*8700*/  BRA `(.L_x_191) ;  /* 0xfffffff400f47947 */ /* 0x000fea000383ffff */
.L_x_192:
[----:B------:R-:W-:-:S00]  /*8710*/  BRA `(.L_x_192) ;  /* 0xfffffffc00fc7947 */ /* 0x000fc0000383ffff */
[----:B------:R-:W-:-:S00]  /*8720*/  NOP ;  /* 0x0000000000007918 */ /* 0x000fc00000000000 */
        /* <DEDUP_REMOVED lines=13> */
.L_x_193:


//--------------------- .nv.global.init           --------------------------
	.section	.nv.global.init,"aw",@progbits
.nv.global.init:
	.type		$str$22,@object
	.size		$str$22,($str$26 - $str$22)
$str$22:
        /*0000*/ 	.byte	0x6b, 0x5f, 0x74, 0x69, 0x6c, 0x65, 0x5f, 0x63, 0x6f, 0x75, 0x6e, 0x74, 0x20, 0x3e, 0x3d, 0x20
        /*0010*/ 	.byte	0x31, 0x00
	.type		$str$26,@object
	.size		$str$26,($str$27 - $str$26)
$str$26:
        /*0012*/ 	.byte	0x28, 0x61, 0x64, 0x64, 0x72, 0x65, 0x73, 0x73, 0x20, 0x26, 0x20, 0x6d, 0x61, 0x73, 0x6b, 0x29
        /*0022*/ 	.byte	0x20, 0x3d, 0x3d, 0x20, 0x30, 0x00
	.type		$str$27,@object
	.size		$str$27,($str$23 - $str$27)
$str$27:
        /*0028*/ 	.byte	0x2f, 0x74, 0x6d, 0x70, 0x2f, 0x63, 0x75, 0x74, 0x6c, 0x61, 0x73, 0x73, 0x5f, 0x73, 0x77, 0x65
        /*0038*/ 	.byte	0x65, 0x70, 0x5f, 0x73, 0x72, 0x63, 0x2f, 0x69, 0x6e, 0x63, 0x6c, 0x75, 0x64, 0x65, 0x2f, 0x63
        /*0048*/ 	.byte	0x75, 0x74, 0x65, 0x2f, 0x70, 0x6f, 0x69, 0x6e, 0x74, 0x65, 0x72, 0x5f, 0x66, 0x6c, 0x61, 0x67
        /*0058*/ 	.byte	0x67, 0x65, 0x64, 0x2e, 0x68, 0x70, 0x70, 0x00
	.type		$str$23,@object
	.size		$str$23,(__unnamed_2 - $str$23)
$str$23:
        /*0060*/ 	.byte	0x2f, 0x74, 0x6d, 0x70, 0x2f, 0x63, 0x75, 0x74, 0x6c, 0x61, 0x73, 0x73, 0x5f, 0x73, 0x77, 0x65
        /*0070*/ 	.byte	0x65, 0x70, 0x5f, 0x73, 0x72, 0x63, 0x2f, 0x69, 0x6e, 0x63, 0x6c, 0x75, 0x64, 0x65, 0x2f, 0x63
        /*0080*/ 	.byte	0x75, 0x74, 0x6c, 0x61, 0x73, 0x73, 0x2f, 0x67, 0x65, 0x6d, 0x6d, 0x2f, 0x63, 0x6f, 0x6c, 0x6c
        /*0090*/ 	.byte	0x65, 0x63, 0x74, 0x69, 0x76, 0x65, 0x2f, 0x73, 0x6d, 0x39, 0x30, 0x5f, 0x6d, 0x6d, 0x61, 0x5f
        /*00a0*/ 	.byte	0x74, 0x6d, 0x61, 0x5f, 0x67, 0x6d, 0x6d, 0x61, 0x5f, 0x73, 0x73, 0x5f, 0x77, 0x61, 0x72, 0x70
        /*00b0*/ 	.byte	0x73, 0x70, 0x65, 0x63, 0x69, 0x61, 0x6c, 0x69, 0x7a, 0x65, 0x64, 0x2e, 0x68, 0x70, 0x70, 0x00
	.type		__unnamed_2,@object
	.size		__unnamed_2,(__unnamed_1 - __unnamed_2)
__unnamed_2:
        /*00c0*/ 	.byte	0x61, 0x75, 0x74, 0x6f, 0x20, 0x63, 0x75, 0x74, 0x65, 0x3a, 0x3a, 0x61, 0x73, 0x5f, 0x70, 0x6f
        /* <DEDUP_REMOVED lines=27> */
        /*0280*/ 	.byte	0x3c, 0x34, 0x30, 0x39, 0x36, 0x3e, 0x3e, 0x3e, 0x3e, 0x3e, 0x5d, 0x00
	.type		__unnamed_1,@object
	.size		__unnamed_1,(.L_0 - __unnamed_1)
__unnamed_1:
        /* <DEDUP_REMOVED lines=181> */
        /*0ddc*/ 	.byte	0x69, 0x74, 0x79, 0x5d, 0x00
.L_0:


//--------------------- .nv.shared._ZN7cutlass13device_kernelINS_4gemm6kernel13GemmUniversalIN4cute5tupleIJiiiiEEENS1_10collective13CollectiveMmaINS1_34MainloopSm90TmaGmmaWarpSpecializedILi6ENS5_IJNS4_1CILi1EEESB_SB_EEENS1_35KernelTmaWarpSpecializedCooperativeEEENS5_IJNSA_ILi128EEESF_NSA_ILi64EEEEEENS_10bfloat16_tENS5_IJlSB_lEEESI_SJ_NS4_8TiledMMAINS4_8MMA_AtomIJNS4_4SM904GMMA28MMA_64x128x16_F32BF16BF16_SSILNSN_5MajorE0ELSP_0ELNSN_7ScaleInE1ELSQ_1EEEEEENS4_6LayoutINS5_IJNSA_ILi2EEESB_SB_EEENS5_IJSB_NSA_ILi0EEESW_EEEEENS5_IJNS4_10UnderscoreESZ_SZ_EEEEENS4_13SM90_TMA_LOADENS4_14ComposedLayoutINS4_7SwizzleILi3ELi4ELi3EEENS4_18smem_ptr_flag_bitsILi16EEENST_INS5_IJNSA_ILi8EEESG_EEENS5_IJSG_SB_EEEEEEEvNS4_8identityES12_S1C_vS1D_EENS_8epilogue10collective18CollectiveEpilogueINS1F_22Sm90TmaWarpSpecializedILi4ELi2ELi16ELb1ELb0EEEJSH_NS5_IJSF_NSA_ILi32EEEEEESI_SJ_SI_SJ_NS1F_6fusion15FusionCallbacksIS1J_NS1M_17LinCombPerRowBiasISI_fSI_SI_fLi8ELNS_15FloatRoundStyleE2EEESH_S1L_JEEES12_NS13_INS14_ILi2ELi4ELi3EEES17_NST_INS5_IJS18_S1K_EEENS5_IJS1K_SB_EEEEEEENS4_17SM75_U32x4_LDSM_NENS4_14SM90_TMA_STOREES1W_NS4_17SM90_U32x4_STSM_NENS4_9Copy_AtomIJS1Z_NS_6half_tEEEEvEEEvvEEEEvNT_6ParamsE --------------------------
	.section	.nv.shared._ZN7cutlass13device_kernelINS_4gemm6kernel13GemmUniversalIN4cute5tupleIJiiiiEEENS1_10collective13CollectiveMmaINS1_34MainloopSm90TmaGmmaWarpSpecializedILi6ENS5_IJNS4_1CILi1EEESB_SB_EEENS1_35KernelTmaWarpSpecializedCooperativeEEENS5_IJNSA_ILi128EEESF_NSA_ILi64EEEEEENS_10bfloat16_tENS5_IJlSB_lEEESI_SJ_NS4_8TiledMMAINS4_8MMA_AtomIJNS4_4SM904GMMA28MMA_64x128x16_F32BF16BF16_SSILNSN_5MajorE0ELSP_0ELNSN_7ScaleInE1ELSQ_1EEEEEENS4_6LayoutINS5_IJNSA_ILi2EEESB_SB_EEENS5_IJSB_NSA_ILi0EEESW_EEEEENS5_IJNS4_10UnderscoreESZ_SZ_EEEEENS4_13SM90_TMA_LOADENS4_14ComposedLayoutINS4_7SwizzleILi3ELi4ELi3EEENS4_18smem_ptr_flag_bitsILi16EEENST_INS5_IJNSA_ILi8EEESG_EEENS5_IJSG_SB_EEEEEEEvNS4_8identityES12_S1C_vS1D_EENS_8epilogue10collective18CollectiveEpilogueINS1F_22Sm90TmaWarpSpecializedILi4ELi2ELi16ELb1ELb0EEEJSH_NS5_IJSF_NSA_ILi32EEEEEESI_SJ_SI_SJ_NS1F_6fusion15FusionCallbacksIS1J_NS1M_17LinCombPerRowBiasISI_fSI_SI_fLi8ELNS_15FloatRoundStyleE2EEESH_S1L_JEEES12_NS13_INS14_ILi2ELi4ELi3EEES17_NST_INS5_IJS18_S1K_EEENS5_IJS1K_SB_EEEEEEENS4_17SM75_U32x4_LDSM_NENS4_14SM90_TMA_STOREES1W_NS4_17SM90_U32x4_STSM_NENS4_9Copy_AtomIJS1Z_NS_6half_tEEEEvEEEvvEEEEvNT_6ParamsE,"aw",@nobits
	.sectionflags	@""
	.align	16
	.zero		1024


//--------------------- .nv.shared.reserved.0     --------------------------
	.section	.nv.shared.reserved.0,"aw",@nobits
	.weak		__nv_reservedSMEM_offset_0_alias
	.size		__nv_reservedSMEM_offset_0_alias, 0, 0
	.other		__nv_reservedSMEM_offset_0_alias,@"STO_CUDA_RESERVED_SHARED STV_DEFAULT"
__nv_reservedSMEM_offset_0_alias:
	.zero		0


//--------------------- .nv.global                --------------------------
	.section	.nv.global,"aw",@nobits
.nv.global:
	.type		_ZN39_INTERNAL_1a6bf61d_4_k_cu_8fefb6e1_29294cute1_E,@object
	.size		_ZN39_INTERNAL_1a6bf61d_4_k_cu_8fefb6e1_29294cute1_E,(_ZN39_INTERNAL_1a6bf61d_4_k_cu_8fefb6e1_29294cuda3std3__45__cpo6cbeginE - _ZN39_INTERNAL_1a6bf61d_4_k_cu_8fefb6e1_29294cute1_E)
_ZN39_INTERNAL_1a6bf61d_4_k_cu_8fefb6e1_29294cute1_E:
	.zero		1
	.type		_ZN39_INTERNAL_1a6bf61d_4_k_cu_8fefb6e1_29294cuda3std3__45__cpo6cbeginE,@object
	.size		_ZN39_INTERNAL_1a6bf61d_4_k_cu_8fefb6e1_29294cuda3std3__45__cpo6cbeginE,(_ZN39_INTERNAL_1a6bf61d_4_k_cu_8fefb6e1_29294cuda3std3__48in_placeE - _ZN39_INTERNAL_1a6bf61d_4_k_cu_8fefb6e1_29294cuda3std3__45__cpo6cbeginE)
_ZN39_INTERNAL_1a6bf61d_4_k_cu_8fefb6e1_29294cuda3std3__45__cpo6cbeginE:
	.zero		1
	.type		_ZN39_INTERNAL_1a6bf61d_4_k_cu_8fefb6e1_29294cuda3std3__48in_placeE,@object
	.size		_ZN39_INTERNAL_1a6bf61d_4_k_cu_8fefb6e1_29294cuda3std3__48in_placeE,(_ZN39_INTERNAL_1a6bf61d_4_k_cu_8fefb6e1_29294cuda3std6ranges3__45__cpo9iter_moveE - _ZN39_INTERNAL_1a6bf61d_4_k_cu_8fefb6e1_29294cuda3std3__48in_placeE)
_ZN39_INTERNAL_1a6bf61d_4_k_cu_8fefb6e1_29294cuda3std3__48in_placeE:
	.zero		1
	.type		_ZN39_INTERNAL_1a6bf61d_4_k_cu_8fefb6e1_29294cuda3std6ranges3__45__cpo9iter_moveE,@object
	.size		_ZN39_INTERNAL_1a6bf61d_4_k_cu_8fefb6e1_29294cuda3std6ranges3__45__cpo9iter_moveE,(_ZN39_INTERNAL_1a6bf61d_4_k_cu_8fefb6e1_29294cuda3std3__45__cpo5beginE - _ZN39_INTERNAL_1a6bf61d_4_k_cu_8fefb6e1_29294cuda3std6ranges3__45__cpo9iter_moveE)
_ZN39_INTERNAL_1a6bf61d_4_k_cu_8fefb6e1_29294cuda3std6ranges3__45__cpo9iter_moveE:
	.zero		1
	.type		_ZN39_INTERNAL_1a6bf61d_4_k_cu_8fefb6e1_29294cuda3std3__45__cpo5beginE,@object
	.size		_ZN39_INTERNAL_1a6bf61d_4_k_cu_8fefb6e1_29294cuda3std3__45__cpo5beginE,(_ZN39_INTERNAL_1a6bf61d_4_k_cu_8fefb6e1_29294cuda3std3__441_GLOBAL__N__1a6bf61d_4_k_cu_8fefb6e1_29296ignoreE - _ZN39_INTERNAL_1a6bf61d_4_k_cu_8fefb6e1_29294cuda3std3__45__cpo5beginE)
_ZN39_INTERNAL_1a6bf61d_4_k_cu_8fefb6e1_29294cuda3std3__45__cpo5beginE:
	.zero		1
	.type		_ZN39_INTERNAL_1a6bf61d_4_k_cu_8fefb6e1_29294cuda3std3__441_GLOBAL__N__1a6bf61d_4_k_cu_8fefb6e1_29296ignoreE,@object
	.size		_ZN39_INTERNAL_1a6bf61d_4_k_cu_8fefb6e1_29294cuda3std3__441_GLOBAL__N__1a6bf61d_4_k_cu_8fefb6e1_29296ignoreE,(_ZN39_INTERNAL_1a6bf61d_4_k_cu_8fefb6e1_29294cute7productE - _ZN39_INTERNAL_1a6bf61d_4_k_cu_8fefb6e1_29294cuda3std3__441_GLOBAL__N__1a6bf61d_4_k_cu_8fefb6e1_29296ignoreE)
_ZN39_INTERNAL_1a6bf61d_4_k_cu_8fefb6e1_29294cuda3std3__441_GLOBAL__N__1a6bf61d_4_k_cu_8fefb6e1_29296ignoreE:
	.zero		1
	.type		_ZN39_INTERNAL_1a6bf61d_4_k_cu_8fefb6e1_29294cute7productE,@object
	.size		_ZN39_INTERNAL_1a6bf61d_4_k_cu_8fefb6e1_29294cute7productE,(_ZN39_INTERNAL_1a6bf61d_4_k_cu_8fefb6e1_29294cuda3std3__45__cpo3endE - _ZN39_INTERNAL_1a6bf61d_4_k_cu_8fefb6e1_29294cute7productE)
_ZN39_INTERNAL_1a6bf61d_4_k_cu_8fefb6e1_29294cute7productE:
	.zero		1
	.type		_ZN39_INTERNAL_1a6bf61d_4_k_cu_8fefb6e1_29294cuda3std3__45__cpo3endE,@object
	.size		_ZN39_INTERNAL_1a6bf61d_4_k_cu_8fefb6e1_29294cuda3std3__45__cpo3endE,(_ZN39_INTERNAL_1a6bf61d_4_k_cu_8fefb6e1_29294cuda3std3__419piecewise_constructE - _ZN39_INTERNAL_1a6bf61d_4_k_cu_8fefb6e1_29294cuda3std3__45__cpo3endE)
_ZN39_INTERNAL_1a6bf61d_4_k_cu_8fefb6e1_29294cuda3std3__45__cpo3endE:
	.zero		1
	.type		_ZN39_INTERNAL_1a6bf61d_4_k_cu_8fefb6e1_29294cuda3std3__419piecewise_constructE,@object
	.size		_ZN39_INTERNAL_1a6bf61d_4_k_cu_8fefb6e1_29294cuda3std3__419piecewise_constructE,(_ZN39_INTERNAL_1a6bf61d_4_k_cu_8fefb6e1_29294cuda3std3__45__cpo4cendE - _ZN39_INTERNAL_1a6bf61d_4_k_cu_8fefb6e1_29294cuda3std3__419piecewise_constructE)
_ZN39_INTERNAL_1a6bf61d_4_k_cu_8fefb6e1_29294cuda3std3__419piecewise_constructE:
	.zero		1
	.type		_ZN39_INTERNAL_1a6bf61d_4_k_cu_8fefb6e1_29294cuda3std3__45__cpo4cendE,@object
	.size		_ZN39_INTERNAL_1a6bf61d_4_k_cu_8fefb6e1_29294cuda3std3__45__cpo4cendE,(_ZN39_INTERNAL_1a6bf61d_4_k_cu_8fefb6e1_29294cuda3std6ranges3__45__cpo4swapE - _ZN39_INTERNAL_1a6bf61d_4_k_cu_8fefb6e1_29294cuda3std3__45__cpo4cendE)
_ZN39_INTERNAL_1a6bf61d_4_k_cu_8fefb6e1_29294cuda3std3__45__cpo4cendE:
	.zero		1
	.type		_ZN39_INTERNAL_1a6bf61d_4_k_cu_8fefb6e1_29294cuda3std6ranges3__45__cpo4swapE,@object
	.size		_ZN39_INTERNAL_1a6bf61d_4_k_cu_8fefb6e1_29294cuda3std6ranges3__45__cpo4swapE,(.L_9 - _ZN39_INTERNAL_1a6bf61d_4_k_cu_8fefb6e1_29294cuda3std6ranges3__45__cpo4swapE)
_ZN39_INTERNAL_1a6bf61d_4_k_cu_8fefb6e1_29294cuda3std6ranges3__45__cpo4swapE:
	.zero		1
.L_9:


//--------------------- .nv.constant0._ZN7cutlass13device_kernelINS_4gemm6kernel13GemmUniversalIN4cute5tupleIJiiiiEEENS1_10collective13CollectiveMmaINS1_34MainloopSm90TmaGmmaWarpSpecializedILi6ENS5_IJNS4_1CILi1EEESB_SB_EEENS1_35KernelTmaWarpSpecializedCooperativeEEENS5_IJNSA_ILi128EEESF_NSA_ILi64EEEEEENS_10bfloat16_tENS5_IJlSB_lEEESI_SJ_NS4_8TiledMMAINS4_8MMA_AtomIJNS4_4SM904GMMA28MMA_64x128x16_F32BF16BF16_SSILNSN_5MajorE0ELSP_0ELNSN_7ScaleInE1ELSQ_1EEEEEENS4_6LayoutINS5_IJNSA_ILi2EEESB_SB_EEENS5_IJSB_NSA_ILi0EEESW_EEEEENS5_IJNS4_10UnderscoreESZ_SZ_EEEEENS4_13SM90_TMA_LOADENS4_14ComposedLayoutINS4_7SwizzleILi3ELi4ELi3EEENS4_18smem_ptr_flag_bitsILi16EEENST_INS5_IJNSA_ILi8EEESG_EEENS5_IJSG_SB_EEEEEEEvNS4_8identityES12_S1C_vS1D_EENS_8epilogue10collective18CollectiveEpilogueINS1F_22Sm90TmaWarpSpecializedILi4ELi2ELi16ELb1ELb0EEEJSH_NS5_IJSF_NSA_ILi32EEEEEESI_SJ_SI_SJ_NS1F_6fusion15FusionCallbacksIS1J_NS1M_17LinCombPerRowBiasISI_fSI_SI_fLi8ELNS_15FloatRoundStyleE2EEESH_S1L_JEEES12_NS13_INS14_ILi2ELi4ELi3EEES17_NST_INS5_IJS18_S1K_EEENS5_IJS1K_SB_EEEEEEENS4_17SM75_U32x4_LDSM_NENS4_14SM90_TMA_STOREES1W_NS4_17SM90_U32x4_STSM_NENS4_9Copy_AtomIJS1Z_NS_6half_tEEEEvEEEvvEEEEvNT_6ParamsE --------------------------
	.section	.nv.constant0._ZN7cutlass13device_kernelINS_4gemm6kernel13GemmUniversalIN4cute5tupleIJiiiiEEENS1_10collective13CollectiveMmaINS1_34MainloopSm90TmaGmmaWarpSpecializedILi6ENS5_IJNS4_1CILi1EEESB_SB_EEENS1_35KernelTmaWarpSpecializedCooperativeEEENS5_IJNSA_ILi128EEESF_NSA_ILi64EEEEEENS_10bfloat16_tENS5_IJlSB_lEEESI_SJ_NS4_8TiledMMAINS4_8MMA_AtomIJNS4_4SM904GMMA28MMA_64x128x16_F32BF16BF16_SSILNSN_5MajorE0ELSP_0ELNSN_7ScaleInE1ELSQ_1EEEEEENS4_6LayoutINS5_IJNSA_ILi2EEESB_SB_EEENS5_IJSB_NSA_ILi0EEESW_EEEEENS5_IJNS4_10UnderscoreESZ_SZ_EEEEENS4_13SM90_TMA_LOADENS4_14ComposedLayoutINS4_7SwizzleILi3ELi4ELi3EEENS4_18smem_ptr_flag_bitsILi16EEENST_INS5_IJNSA_ILi8EEESG_EEENS5_IJSG_SB_EEEEEEEvNS4_8identityES12_S1C_vS1D_EENS_8epilogue10collective18CollectiveEpilogueINS1F_22Sm90TmaWarpSpecializedILi4ELi2ELi16ELb1ELb0EEEJSH_NS5_IJSF_NSA_ILi32EEEEEESI_SJ_SI_SJ_NS1F_6fusion15FusionCallbacksIS1J_NS1M_17LinCombPerRowBiasISI_fSI_SI_fLi8ELNS_15FloatRoundStyleE2EEESH_S1L_JEEES12_NS13_INS14_ILi2ELi4ELi3EEES17_NST_INS5_IJS18_S1K_EEENS5_IJS1K_SB_EEEEEEENS4_17SM75_U32x4_LDSM_NENS4_14SM90_TMA_STOREES1W_NS4_17SM90_U32x4_STSM_NENS4_9Copy_AtomIJS1Z_NS_6half_tEEEEvEEEvvEEEEvNT_6ParamsE,"a",@progbits
	.sectionflags	@""
	.align	4
.nv.constant0._ZN7cutlass13device_kernelINS_4gemm6kernel13GemmUniversalIN4cute5tupleIJiiiiEEENS1_10collective13CollectiveMmaINS1_34MainloopSm90TmaGmmaWarpSpecializedILi6ENS5_IJNS4_1CILi1EEESB_SB_EEENS1_35KernelTmaWarpSpecializedCooperativeEEENS5_IJNSA_ILi128EEESF_NSA_ILi64EEEEEENS_10bfloat16_tENS5_IJlSB_lEEESI_SJ_NS4_8TiledMMAINS4_8MMA_AtomIJNS4_4SM904GMMA28MMA_64x128x16_F32BF16BF16_SSILNSN_5MajorE0ELSP_0ELNSN_7ScaleInE1ELSQ_1EEEEEENS4_6LayoutINS5_IJNSA_ILi2EEESB_SB_EEENS5_IJSB_NSA_ILi0EEESW_EEEEENS5_IJNS4_10UnderscoreESZ_SZ_EEEEENS4_13SM90_TMA_LOADENS4_14ComposedLayoutINS4_7SwizzleILi3ELi4ELi3EEENS4_18smem_ptr_flag_bitsILi16EEENST_INS5_IJNSA_ILi8EEESG_EEENS5_IJSG_SB_EEEEEEEvNS4_8identityES12_S1C_vS1D_EENS_8epilogue10collective18CollectiveEpilogueINS1F_22Sm90TmaWarpSpecializedILi4ELi2ELi16ELb1ELb0EEEJSH_NS5_IJSF_NSA_ILi32EEEEEESI_SJ_SI_SJ_NS1F_6fusion15FusionCallbacksIS1J_NS1M_17LinCombPerRowBiasISI_fSI_SI_fLi8ELNS_15FloatRoundStyleE2EEESH_S1L_JEEES12_NS13_INS14_ILi2ELi4ELi3EEES17_NST_INS5_IJS18_S1K_EEENS5_IJS1K_SB_EEEEEEENS4_17SM75_U32x4_LDSM_NENS4_14SM90_TMA_STOREES1W_NS4_17SM90_U32x4_STSM_NENS4_9Copy_AtomIJS1Z_NS_6half_tEEEEvEEEvvEEEEvNT_6ParamsE:
	.zero		2432


//--------------------- SYMBOLS --------------------------

	.type		.nv.reservedSmem.offset0,@object
	.size		.nv.reservedSmem.offset0,0x4
	.type		__assertfail,@function
